	.target	sm_90a

	.elftype	@"ET_EXEC"


//--------------------- .note.nv.tkinfo           --------------------------
	.section	.note.nv.tkinfo,"",@"SHT_NOTE"
	.sectionflags	@"SHF_NOTE_NV_TKINFO"
	.tkinfo
        /*0018*/ 	.word	0x00000002
        /*0030*/ 	.string	""
        /*0030*/ 	.string	"ptxas"
        /*0030*/ 	.string	"Cuda compilation tools, release 13.0, V13.0.88"
        /*0030*/ 	.string	"Build cuda_13.0.r13.0/compiler.36424714_0"
        /*0030*/ 	.string	"-arch sm_90a -m 64 "



//--------------------- .note.nv.cuinfo           --------------------------
	.section	.note.nv.cuinfo,"",@"SHT_NOTE"
	.sectionflags	@"SHF_NOTE_NV_CUINFO"
        /*0018*/ 	.short	0x0002
        /*001a*/ 	.short	0x005a
        /*001c*/ 	.short	0x0082
	.zero		2


//--------------------- .nv.info                  --------------------------
	.section	.nv.info,"",@"SHT_CUDA_INFO"
	.align	4


	//----- nvinfo : EIATTR_REGCOUNT
	.align		4
        /*0000*/ 	.byte	0x04, 0x2f
        /*0002*/ 	.short	(.L_12 - .L_11)
	.align		4
.L_11:
        /*0004*/ 	.word	index@(_ZN7cutlass13device_kernelINS_4conv6kernel13ConvUniversalINS1_16ConvProblemShapeILNS1_8OperatorE0ELi2EEENS1_10collective14CollectiveConvINS1_46MainloopSm90TmaGmmaWarpSpecializedImplicitGemmILS5_0ELi9ELi2EN4cute5tupleIJNSA_1CILi2EEENSC_ILi1EEESE_EEENS1_36KernelImplicitTmaWarpSpecializedSm90ELi1EEENSB_IJNSC_ILi64EEENSC_ILi128EEENSB_IJSI_EEEEEENS_10bfloat16_tESM_NSA_8TiledMMAINSA_8MMA_AtomIJNSA_4SM904GMMA28MMA_64x128x16_F32BF16BF16_SSILNSQ_5MajorE0ELSS_0ELNSQ_7ScaleInE1ELST_1EEEEEENSA_6LayoutINSB_IJSE_SE_SE_EEENSB_IJNSC_ILi0EEESY_SY_EEEEENSB_IJNSA_10UnderscoreES11_S11_EEEEENS7_6detail26Sm90ImplicitGemmTileTraitsINSA_20SM90_TMA_LOAD_IM2COLENSA_14ComposedLayoutINSA_7SwizzleILi3ELi4ELi3EEENSA_18smem_ptr_flag_bitsILi16EEENSW_INSB_IJNSB_IJNSC_ILi8EEES1C_EEENSB_IJSI_SE_EEENSB_IJSE_NSC_ILi9EEEEEEEEENSB_IJNSB_IJSI_NSC_ILi512EEEEEENSB_IJSE_SY_EEENSB_IJSY_NSC_ILi4096EEEEEEEEEEEEEvEENS15_INSA_23SM90_TMA_LOAD_MULTICASTENS17_IS19_S1B_NSW_INSB_IJNSB_IJS1C_NSC_ILi16EEEEEES1E_S1G_EEENSB_IJS1J_S1K_NSB_IJSY_NSC_ILi8192EEEEEEEEEEEEEvEEEENS_8epilogue10collective6detail29Sm90TmaWarpSpecializedAdapterINS23_15DefaultEpilogueISM_NSB_IJNSB_IJlllEEESE_SY_EEES28_NS22_6thread17LinearCombinationISM_Li1EffLNS29_9ScaleType4KindE0ELNS_15FloatRoundStyleE2ESM_EENS_4gemm15EpilogueDefaultEEEEEvvEEEEvNT_6ParamsE)
        /*0008*/ 	.word	0x0000005a


	//----- nvinfo : EIATTR_FRAME_SIZE
	.align		4
.L_12:
        /*000c*/ 	.byte	0x04, 0x11
        /*000e*/ 	.short	(.L_14 - .L_13)
	.align		4
.L_13:
        /*0010*/ 	.word	index@(_ZN7cutlass13device_kernelINS_4conv6kernel13ConvUniversalINS1_16ConvProblemShapeILNS1_8OperatorE0ELi2EEENS1_10collective14CollectiveConvINS1_46MainloopSm90TmaGmmaWarpSpecializedImplicitGemmILS5_0ELi9ELi2EN4cute5tupleIJNSA_1CILi2EEENSC_ILi1EEESE_EEENS1_36KernelImplicitTmaWarpSpecializedSm90ELi1EEENSB_IJNSC_ILi64EEENSC_ILi128EEENSB_IJSI_EEEEEENS_10bfloat16_tESM_NSA_8TiledMMAINSA_8MMA_AtomIJNSA_4SM904GMMA28MMA_64x128x16_F32BF16BF16_SSILNSQ_5MajorE0ELSS_0ELNSQ_7ScaleInE1ELST_1EEEEEENSA_6LayoutINSB_IJSE_SE_SE_EEENSB_IJNSC_ILi0EEESY_SY_EEEEENSB_IJNSA_10UnderscoreES11_S11_EEEEENS7_6detail26Sm90ImplicitGemmTileTraitsINSA_20SM90_TMA_LOAD_IM2COLENSA_14ComposedLayoutINSA_7SwizzleILi3ELi4ELi3EEENSA_18smem_ptr_flag_bitsILi16EEENSW_INSB_IJNSB_IJNSC_ILi8EEES1C_EEENSB_IJSI_SE_EEENSB_IJSE_NSC_ILi9EEEEEEEEENSB_IJNSB_IJSI_NSC_ILi512EEEEEENSB_IJSE_SY_EEENSB_IJSY_NSC_ILi4096EEEEEEEEEEEEEvEENS15_INSA_23SM90_TMA_LOAD_MULTICASTENS17_IS19_S1B_NSW_INSB_IJNSB_IJS1C_NSC_ILi16EEEEEES1E_S1G_EEENSB_IJS1J_S1K_NSB_IJSY_NSC_ILi8192EEEEEEEEEEEEEvEEEENS_8epilogue10collective6detail29Sm90TmaWarpSpecializedAdapterINS23_15DefaultEpilogueISM_NSB_IJNSB_IJlllEEESE_SY_EEES28_NS22_6thread17LinearCombinationISM_Li1EffLNS29_9ScaleType4KindE0ELNS_15FloatRoundStyleE2ESM_EENS_4gemm15EpilogueDefaultEEEEEvvEEEEvNT_6ParamsE)
        /*0014*/ 	.word	0x00000000


	//----- nvinfo : EIATTR_MIN_STACK_SIZE
	.align		4
.L_14:
        /*0018*/ 	.byte	0x04, 0x12
        /*001a*/ 	.short	(.L_16 - .L_15)
	.align		4
.L_15:
        /*001c*/ 	.word	index@(_ZN7cutlass13device_kernelINS_4conv6kernel13ConvUniversalINS1_16ConvProblemShapeILNS1_8OperatorE0ELi2EEENS1_10collective14CollectiveConvINS1_46MainloopSm90TmaGmmaWarpSpecializedImplicitGemmILS5_0ELi9ELi2EN4cute5tupleIJNSA_1CILi2EEENSC_ILi1EEESE_EEENS1_36KernelImplicitTmaWarpSpecializedSm90ELi1EEENSB_IJNSC_ILi64EEENSC_ILi128EEENSB_IJSI_EEEEEENS_10bfloat16_tESM_NSA_8TiledMMAINSA_8MMA_AtomIJNSA_4SM904GMMA28MMA_64x128x16_F32BF16BF16_SSILNSQ_5MajorE0ELSS_0ELNSQ_7ScaleInE1ELST_1EEEEEENSA_6LayoutINSB_IJSE_SE_SE_EEENSB_IJNSC_ILi0EEESY_SY_EEEEENSB_IJNSA_10UnderscoreES11_S11_EEEEENS7_6detail26Sm90ImplicitGemmTileTraitsINSA_20SM90_TMA_LOAD_IM2COLENSA_14ComposedLayoutINSA_7SwizzleILi3ELi4ELi3EEENSA_18smem_ptr_flag_bitsILi16EEENSW_INSB_IJNSB_IJNSC_ILi8EEES1C_EEENSB_IJSI_SE_EEENSB_IJSE_NSC_ILi9EEEEEEEEENSB_IJNSB_IJSI_NSC_ILi512EEEEEENSB_IJSE_SY_EEENSB_IJSY_NSC_ILi4096EEEEEEEEEEEEEvEENS15_INSA_23SM90_TMA_LOAD_MULTICASTENS17_IS19_S1B_NSW_INSB_IJNSB_IJS1C_NSC_ILi16EEEEEES1E_S1G_EEENSB_IJS1J_S1K_NSB_IJSY_NSC_ILi8192EEEEEEEEEEEEEvEEEENS_8epilogue10collective6detail29Sm90TmaWarpSpecializedAdapterINS23_15DefaultEpilogueISM_NSB_IJNSB_IJlllEEESE_SY_EEES28_NS22_6thread17LinearCombinationISM_Li1EffLNS29_9ScaleType4KindE0ELNS_15FloatRoundStyleE2ESM_EENS_4gemm15EpilogueDefaultEEEEEvvEEEEvNT_6ParamsE)
        /*0020*/ 	.word	0x00000000
.L_16:


//--------------------- .nv.compat                --------------------------
	.section	.nv.compat,"",@"SHT_CUDA_COMPAT_INFO"
	.align	4
        /*0000*/ 	.byte	0x02, 0x09, 0x01, 0x00, 0x02, 0x02, 0x04, 0x00, 0x02, 0x05, 0x05, 0x00, 0x03, 0x07, 0x01, 0x01
        /*0010*/ 	.byte	0x02, 0x03, 0x01, 0x00, 0x02, 0x06, 0x01, 0x00, 0x04, 0x0b, 0x08, 0x00, 0x00, 0x00, 0x00, 0x00
        /*0020*/ 	.byte	0x00, 0x00, 0x00, 0x00


//--------------------- .nv.info._ZN7cutlass13device_kernelINS_4conv6kernel13ConvUniversalINS1_16ConvProblemShapeILNS1_8OperatorE0ELi2EEENS1_10collective14CollectiveConvINS1_46MainloopSm90TmaGmmaWarpSpecializedImplicitGemmILS5_0ELi9ELi2EN4cute5tupleIJNSA_1CILi2EEENSC_ILi1EEESE_EEENS1_36KernelImplicitTmaWarpSpecializedSm90ELi1EEENSB_IJNSC_ILi64EEENSC_ILi128EEENSB_IJSI_EEEEEENS_10bfloat16_tESM_NSA_8TiledMMAINSA_8MMA_AtomIJNSA_4SM904GMMA28MMA_64x128x16_F32BF16BF16_SSILNSQ_5MajorE0ELSS_0ELNSQ_7ScaleInE1ELST_1EEEEEENSA_6LayoutINSB_IJSE_SE_SE_EEENSB_IJNSC_ILi0EEESY_SY_EEEEENSB_IJNSA_10UnderscoreES11_S11_EEEEENS7_6detail26Sm90ImplicitGemmTileTraitsINSA_20SM90_TMA_LOAD_IM2COLENSA_14ComposedLayoutINSA_7SwizzleILi3ELi4ELi3EEENSA_18smem_ptr_flag_bitsILi16EEENSW_INSB_IJNSB_IJNSC_ILi8EEES1C_EEENSB_IJSI_SE_EEENSB_IJSE_NSC_ILi9EEEEEEEEENSB_IJNSB_IJSI_NSC_ILi512EEEEEENSB_IJSE_SY_EEENSB_IJSY_NSC_ILi4096EEEEEEEEEEEEEvEENS15_INSA_23SM90_TMA_LOAD_MULTICASTENS17_IS19_S1B_NSW_INSB_IJNSB_IJS1C_NSC_ILi16EEEEEES1E_S1G_EEENSB_IJS1J_S1K_NSB_IJSY_NSC_ILi8192EEEEEEEEEEEEEvEEEENS_8epilogue10collective6detail29Sm90TmaWarpSpecializedAdapterINS23_15DefaultEpilogueISM_NSB_IJNSB_IJlllEEESE_SY_EEES28_NS22_6thread17LinearCombinationISM_Li1EffLNS29_9ScaleType4KindE0ELNS_15FloatRoundStyleE2ESM_EENS_4gemm15EpilogueDefaultEEEEEvvEEEEvNT_6ParamsE --------------------------
	.section	.nv.info._ZN7cutlass13device_kernelINS_4conv6kernel13ConvUniversalINS1_16ConvProblemShapeILNS1_8OperatorE0ELi2EEENS1_10collective14CollectiveConvINS1_46MainloopSm90TmaGmmaWarpSpecializedImplicitGemmILS5_0ELi9ELi2EN4cute5tupleIJNSA_1CILi2EEENSC_ILi1EEESE_EEENS1_36KernelImplicitTmaWarpSpecializedSm90ELi1EEENSB_IJNSC_ILi64EEENSC_ILi128EEENSB_IJSI_EEEEEENS_10bfloat16_tESM_NSA_8TiledMMAINSA_8MMA_AtomIJNSA_4SM904GMMA28MMA_64x128x16_F32BF16BF16_SSILNSQ_5MajorE0ELSS_0ELNSQ_7ScaleInE1ELST_1EEEEEENSA_6LayoutINSB_IJSE_SE_SE_EEENSB_IJNSC_ILi0EEESY_SY_EEEEENSB_IJNSA_10UnderscoreES11_S11_EEEEENS7_6detail26Sm90ImplicitGemmTileTraitsINSA_20SM90_TMA_LOAD_IM2COLENSA_14ComposedLayoutINSA_7SwizzleILi3ELi4ELi3EEENSA_18smem_ptr_flag_bitsILi16EEENSW_INSB_IJNSB_IJNSC_ILi8EEES1C_EEENSB_IJSI_SE_EEENSB_IJSE_NSC_ILi9EEEEEEEEENSB_IJNSB_IJSI_NSC_ILi512EEEEEENSB_IJSE_SY_EEENSB_IJSY_NSC_ILi4096EEEEEEEEEEEEEvEENS15_INSA_23SM90_TMA_LOAD_MULTICASTENS17_IS19_S1B_NSW_INSB_IJNSB_IJS1C_NSC_ILi16EEEEEES1E_S1G_EEENSB_IJS1J_S1K_NSB_IJSY_NSC_ILi8192EEEEEEEEEEEEEvEEEENS_8epilogue10collective6detail29Sm90TmaWarpSpecializedAdapterINS23_15DefaultEpilogueISM_NSB_IJNSB_IJlllEEESE_SY_EEES28_NS22_6thread17LinearCombinationISM_Li1EffLNS29_9ScaleType4KindE0ELNS_15FloatRoundStyleE2ESM_EENS_4gemm15EpilogueDefaultEEEEEvvEEEEvNT_6ParamsE,"",@"SHT_CUDA_INFO"
	.sectionflags	@""
	.align	4


	//----- nvinfo : EIATTR_CUDA_API_VERSION
	.align		4
        /*0000*/ 	.byte	0x04, 0x37
        /*0002*/ 	.short	(.L_18 - .L_17)
.L_17:
        /*0004*/ 	.word	0x00000082


	//----- nvinfo : EIATTR_KPARAM_INFO
	.align		4
.L_18:
        /*0008*/ 	.byte	0x04, 0x17
        /*000a*/ 	.short	(.L_20 - .L_19)
.L_19:
        /*000c*/ 	.word	0x00000000
        /*0010*/ 	.short	0x0000
        /*0012*/ 	.short	0x0070
        /*0014*/ 	.byte	0x00, 0xf0, 0x01, 0x0e


	//----- nvinfo : EIATTR_SPARSE_MMA_MASK
	.align		4
.L_20:
        /*0018*/ 	.byte	0x03, 0x50
        /*001a*/ 	.short	0x0000


	//----- nvinfo : EIATTR_MAXREG_COUNT
	.align		4
        /*001c*/ 	.byte	0x03, 0x1b
        /*001e*/ 	.short	0x00ff


	//----- nvinfo : EIATTR_NUM_BARRIERS
	.align		4
        /*0020*/ 	.byte	0x02, 0x4c
        /*0022*/ 	.byte	0x01
	.zero		1


	//----- nvinfo : EIATTR_MERCURY_ISA_VERSION
	.align		4
        /*0024*/ 	.byte	0x03, 0x5f
        /*0026*/ 	.short	0x0101


	//----- nvinfo : EIATTR_COOP_GROUP_MASK_REGIDS
	.align		4
        /*0028*/ 	.byte	0x04, 0x29
        /*002a*/ 	.short	(.L_22 - .L_21)


	//   ....[0]....
.L_21:
        /*002c*/ 	.word	0xffffffff


	//   ....[1]....
        /*0030*/ 	.word	0xffffffff


	//   ....[2]....
        /*0034*/ 	.word	0xffffffff


	//   ....[3]....
        /*0038*/ 	.word	0xffffffff


	//----- nvinfo : EIATTR_COOP_GROUP_INSTR_OFFSETS
	.align		4
.L_22:
        /*003c*/ 	.byte	0x04, 0x28
        /*003e*/ 	.short	(.L_24 - .L_23)


	//   ....[0]....
.L_23:
        /*0040*/ 	.word	0x00000070


	//   ....[1]....
        /*0044*/ 	.word	0x00000080


	//   ....[2]....
        /*0048*/ 	.word	0x00000140


	//   ....[3]....
        /*004c*/ 	.word	0x00000770


	//----- nvinfo : EIATTR_MBARRIER_INSTR_OFFSETS
	.align		4
.L_24:
        /*0050*/ 	.byte	0x04, 0x39
        /*0052*/ 	.short	(.L_26 - .L_25)


	//   ....[0]....
.L_25:
        /*0054*/ 	.word	0x00000310
        /*0058*/ 	.word	0x000000ff
        /*005c*/ 	.word	0x00036000
        /*0060*/ 	.short	0x0100
        /*0062*/ 	.byte	0x08
	.zero		1


	//   ....[1]....
        /*0064*/ 	.word	0x00000320
        /*0068*/ 	.word	0x000000ff
        /*006c*/ 	.word	0x00036048
        /*0070*/ 	.short	0x0100
        /*0072*/ 	.byte	0x08
	.zero		1


	//   ....[2]....
        /*0074*/ 	.word	0x00000330
        /*0078*/ 	.word	0x000000ff
        /*007c*/ 	.word	0x00036008
        /*0080*/ 	.short	0x0100
        /*0082*/ 	.byte	0x08
	.zero		1


	//   ....[3]....
        /*0084*/ 	.word	0x00000340
        /*0088*/ 	.word	0x000000ff
        /*008c*/ 	.word	0x00036050
        /*0090*/ 	.short	0x0100
        /*0092*/ 	.byte	0x08
	.zero		1


	//   ....[4]....
        /*0094*/ 	.word	0x00000350
        /*0098*/ 	.word	0x000000ff
        /*009c*/ 	.word	0x00036010
        /*00a0*/ 	.short	0x0100
        /*00a2*/ 	.byte	0x08
	.zero		1


	//   ....[5]....
        /*00a4*/ 	.word	0x00000360
        /*00a8*/ 	.word	0x000000ff
        /*00ac*/ 	.word	0x00036058
        /*00b0*/ 	.short	0x0100
        /*00b2*/ 	.byte	0x08
	.zero		1


	//   ....[6]....
        /*00b4*/ 	.word	0x00000370
        /*00b8*/ 	.word	0x000000ff
        /*00bc*/ 	.word	0x00036018
        /*00c0*/ 	.short	0x0100
        /*00c2*/ 	.byte	0x08
	.zero		1


	//   ....[7]....
        /*00c4*/ 	.word	0x00000380
        /*00c8*/ 	.word	0x000000ff
        /*00cc*/ 	.word	0x00036060
        /*00d0*/ 	.short	0x0100
        /*00d2*/ 	.byte	0x08
	.zero		1


	//   ....[8]....
        /*00d4*/ 	.word	0x00000390
        /*00d8*/ 	.word	0x000000ff
        /*00dc*/ 	.word	0x00036020
        /*00e0*/ 	.short	0x0100
        /*00e2*/ 	.byte	0x08
	.zero		1


	//   ....[9]....
        /*00e4*/ 	.word	0x000003a0
        /*00e8*/ 	.word	0x000000ff
        /*00ec*/ 	.word	0x00036068
        /*00f0*/ 	.short	0x0100
        /*00f2*/ 	.byte	0x08
	.zero		1


	//   ....[10]....
        /*00f4*/ 	.word	0x000003b0
        /*00f8*/ 	.word	0x000000ff
        /*00fc*/ 	.word	0x00036028
        /*0100*/ 	.short	0x0100
        /*0102*/ 	.byte	0x08
	.zero		1


	//   ....[11]....
        /*0104*/ 	.word	0x000003c0
        /*0108*/ 	.word	0x000000ff
        /*010c*/ 	.word	0x00036070
        /*0110*/ 	.short	0x0100
        /*0112*/ 	.byte	0x08
	.zero		1


	//   ....[12]....
        /*0114*/ 	.word	0x000003d0
        /*0118*/ 	.word	0x000000ff
        /*011c*/ 	.word	0x00036030
        /*0120*/ 	.short	0x0100
        /*0122*/ 	.byte	0x08
	.zero		1


	//   ....[13]....
        /*0124*/ 	.word	0x000003e0
        /*0128*/ 	.word	0x000000ff
        /*012c*/ 	.word	0x00036078
        /*0130*/ 	.short	0x0100
        /*0132*/ 	.byte	0x08
	.zero		1


	//   ....[14]....
        /*0134*/ 	.word	0x000003f0
        /*0138*/ 	.word	0x000000ff
        /*013c*/ 	.word	0x00036038
        /*0140*/ 	.short	0x0100
        /*0142*/ 	.byte	0x08
	.zero		1


	//   ....[15]....
        /*0144*/ 	.word	0x00000400
        /*0148*/ 	.word	0x000000ff
        /*014c*/ 	.word	0x00036080
        /*0150*/ 	.short	0x0100
        /*0152*/ 	.byte	0x08
	.zero		1


	//   ....[16]....
        /*0154*/ 	.word	0x00000410
        /*0158*/ 	.word	0x000000ff
        /*015c*/ 	.word	0x00036040
        /*0160*/ 	.short	0x0100
        /*0162*/ 	.byte	0x08
	.zero		1


	//   ....[17]....
        /*0164*/ 	.word	0x00000420
        /*0168*/ 	.word	0x000000ff
        /*016c*/ 	.word	0x00036088
        /*0170*/ 	.short	0x0100
        /*0172*/ 	.byte	0x08
	.zero		1


	//   ....[18]....
        /*0174*/ 	.word	0x00000dc0
        /*0178*/ 	.word	0x00000008
        /*017c*/ 	.word	0x00036000
        /*0180*/ 	.short	0x010a
        /*0182*/ 	.byte	0x3f
	.zero		1


	//   ....[19]....
        /*0184*/ 	.word	0x00001160
        /*0188*/ 	.word	0x0000000b
        /*018c*/ 	.word	0x00036000
        /*0190*/ 	.short	0x010a
        /*0192*/ 	.byte	0x3f
	.zero		1


	//   ....[20]....
        /*0194*/ 	.word	0x00001380
        /*0198*/ 	.word	0x0000000a
        /*019c*/ 	.word	0x00000000
        /*01a0*/ 	.short	0x0101
        /*01a2*/ 	.byte	0x3f
	.zero		1


	//   ....[21]....
        /*01a4*/ 	.word	0x000015c0
        /*01a8*/ 	.word	0x00000004
        /*01ac*/ 	.word	0x00000000
        /*01b0*/ 	.short	0x0101
        /*01b2*/ 	.byte	0x3f
	.zero		1


	//   ....[22]....
        /*01b4*/ 	.word	0x00006130
        /*01b8*/ 	.word	0x00000014
        /*01bc*/ 	.word	0x00036048
        /*01c0*/ 	.short	0x010a
        /*01c2*/ 	.byte	0x3f
	.zero		1


	//   ....[23]....
        /*01c4*/ 	.word	0x00006800
        /*01c8*/ 	.word	0x00000002
        /*01cc*/ 	.word	0x00000000
        /*01d0*/ 	.short	0x010a
        /*01d2*/ 	.byte	0x3f
	.zero		1


	//   ....[24]....
        /*01d4*/ 	.word	0x000068b0
        /*01d8*/ 	.word	0x00000000
        /*01dc*/ 	.word	0x00000000
        /*01e0*/ 	.short	0x010a
        /*01e2*/ 	.byte	0x3f
	.zero		1


	//   ....[25]....
        /*01e4*/ 	.word	0x00006960
        /*01e8*/ 	.word	0x00000000
        /*01ec*/ 	.word	0x00000000
        /*01f0*/ 	.short	0x010a
        /*01f2*/ 	.byte	0x3f
	.zero		1


	//   ....[26]....
        /*01f4*/ 	.word	0x00006a10
        /*01f8*/ 	.word	0x00000000
        /*01fc*/ 	.word	0x00000000
        /*0200*/ 	.short	0x010a
        /*0202*/ 	.byte	0x3f
	.zero		1


	//   ....[27]....
        /*0204*/ 	.word	0x00006ac0
        /*0208*/ 	.word	0x00000000
        /*020c*/ 	.word	0x00000000
        /*0210*/ 	.short	0x010a
        /*0212*/ 	.byte	0x3f
	.zero		1


	//   ....[28]....
        /*0214*/ 	.word	0x00006b70
        /*0218*/ 	.word	0x00000000
        /*021c*/ 	.word	0x00000000
        /*0220*/ 	.short	0x010a
        /*0222*/ 	.byte	0x3f
	.zero		1


	//   ....[29]....
        /*0224*/ 	.word	0x00006c20
        /*0228*/ 	.word	0x00000000
        /*022c*/ 	.word	0x00000000
        /*0230*/ 	.short	0x010a
        /*0232*/ 	.byte	0x3f
	.zero		1


	//   ....[30]....
        /*0234*/ 	.word	0x00006cd0
        /*0238*/ 	.word	0x00000000
        /*023c*/ 	.word	0x00000000
        /*0240*/ 	.short	0x010a
        /*0242*/ 	.byte	0x3f
	.zero		1


	//   ....[31]....
        /*0244*/ 	.word	0x00006d80
        /*0248*/ 	.word	0x00000006
        /*024c*/ 	.word	0x00000000
        /*0250*/ 	.short	0x010a
        /*0252*/ 	.byte	0x3f
	.zero		1


	//----- nvinfo : EIATTR_NUM_MBARRIERS
	.align		4
.L_26:
        /*0254*/ 	.byte	0x03, 0x38
        /*0256*/ 	.short	0x0012


	//----- nvinfo : EIATTR_EXIT_INSTR_OFFSETS
	.align		4
        /*0258*/ 	.byte	0x04, 0x1c
        /*025a*/ 	.short	(.L_28 - .L_27)


	//   ....[0]....
.L_27:
        /*025c*/ 	.word	0x00000af0


	//   ....[1]....
        /*0260*/ 	.word	0x00001720


	//   ....[2]....
        /*0264*/ 	.word	0x00004860


	//   ....[3]....
        /*0268*/ 	.word	0x00004890


	//   ....[4]....
        /*026c*/ 	.word	0x00005f00


	//   ....[5]....
        /*0270*/ 	.word	0x00005f30


	//   ....[6]....
        /*0274*/ 	.word	0x00005f50


	//   ....[7]....
        /*0278*/ 	.word	0x000066f0


	//   ....[8]....
        /*027c*/ 	.word	0x00006db0


	//----- nvinfo : EIATTR_MAX_THREADS
	.align		4
.L_28:
        /*0280*/ 	.byte	0x04, 0x05
        /*0282*/ 	.short	(.L_30 - .L_29)
.L_29:
        /*0284*/ 	.word	0x00000100
        /*0288*/ 	.word	0x00000001
        /*028c*/ 	.word	0x00000001


	//----- nvinfo : EIATTR_CRS_STACK_SIZE
	.align		4
.L_30:
        /*0290*/ 	.byte	0x04, 0x1e
        /*0292*/ 	.short	(.L_32 - .L_31)
.L_31:
        /*0294*/ 	.word	0x00000000


	//----- nvinfo : EIATTR_CBANK_PARAM_SIZE
	.align		4
.L_32:
        /*0298*/ 	.byte	0x03, 0x19
        /*029a*/ 	.short	0x03f0


	//----- nvinfo : EIATTR_PARAM_CBANK
	.align		4
        /*029c*/ 	.byte	0x04, 0x0a
        /*029e*/ 	.short	(.L_34 - .L_33)
	.align		4
.L_33:
        /*02a0*/ 	.word	index@(.nv.constant0._ZN7cutlass13device_kernelINS_4conv6kernel13ConvUniversalINS1_16ConvProblemShapeILNS1_8OperatorE0ELi2EEENS1_10collective14CollectiveConvINS1_46MainloopSm90TmaGmmaWarpSpecializedImplicitGemmILS5_0ELi9ELi2EN4cute5tupleIJNSA_1CILi2EEENSC_ILi1EEESE_EEENS1_36KernelImplicitTmaWarpSpecializedSm90ELi1EEENSB_IJNSC_ILi64EEENSC_ILi128EEENSB_IJSI_EEEEEENS_10bfloat16_tESM_NSA_8TiledMMAINSA_8MMA_AtomIJNSA_4SM904GMMA28MMA_64x128x16_F32BF16BF16_SSILNSQ_5MajorE0ELSS_0ELNSQ_7ScaleInE1ELST_1EEEEEENSA_6LayoutINSB_IJSE_SE_SE_EEENSB_IJNSC_ILi0EEESY_SY_EEEEENSB_IJNSA_10UnderscoreES11_S11_EEEEENS7_6detail26Sm90ImplicitGemmTileTraitsINSA_20SM90_TMA_LOAD_IM2COLENSA_14ComposedLayoutINSA_7SwizzleILi3ELi4ELi3EEENSA_18smem_ptr_flag_bitsILi16EEENSW_INSB_IJNSB_IJNSC_ILi8EEES1C_EEENSB_IJSI_SE_EEENSB_IJSE_NSC_ILi9EEEEEEEEENSB_IJNSB_IJSI_NSC_ILi512EEEEEENSB_IJSE_SY_EEENSB_IJSY_NSC_ILi4096EEEEEEEEEEEEEvEENS15_INSA_23SM90_TMA_LOAD_MULTICASTENS17_IS19_S1B_NSW_INSB_IJNSB_IJS1C_NSC_ILi16EEEEEES1E_S1G_EEENSB_IJS1J_S1K_NSB_IJSY_NSC_ILi8192EEEEEEEEEEEEEvEEEENS_8epilogue10collective6detail29Sm90TmaWarpSpecializedAdapterINS23_15DefaultEpilogueISM_NSB_IJNSB_IJlllEEESE_SY_EEES28_NS22_6thread17LinearCombinationISM_Li1EffLNS29_9ScaleType4KindE0ELNS_15FloatRoundStyleE2ESM_EENS_4gemm15EpilogueDefaultEEEEEvvEEEEvNT_6ParamsE)
        /*02a4*/ 	.short	0x0210
        /*02a6*/ 	.short	0x03f0


	//----- nvinfo : EIATTR_SW_WAR
	.align		4
.L_34:
        /*02a8*/ 	.byte	0x04, 0x36
        /*02aa*/ 	.short	(.L_36 - .L_35)
.L_35:
        /*02ac*/ 	.word	0x00000008
.L_36:


//--------------------- .nv.callgraph             --------------------------
	.section	.nv.callgraph,"",@"SHT_CUDA_CALLGRAPH"
	.align	4
	.sectionentsize	8
	.align		4
        /*0000*/ 	.word	0x00000000
	.align		4
        /*0004*/ 	.word	0xffffffff
	.align		4
        /*0008*/ 	.word	0x00000000
	.align		4
        /*000c*/ 	.word	0xfffffffe
	.align		4
        /*0010*/ 	.word	0x00000000
	.align		4
        /*0014*/ 	.word	0xfffffffd
	.align		4
        /*0018*/ 	.word	0x00000000
	.align		4
        /*001c*/ 	.word	0xfffffffc


//--------------------- .nv.constant4             --------------------------
	.section	.nv.constant4,"a",@progbits
	.align	8
	.align		8
.nv.constant4:
        /*0000*/ 	.dword	_ZN39_INTERNAL_db05224d_4_k_cu_409f5564_29474cuda3std3__45__cpo5beginE
	.align		8
        /*0008*/ 	.dword	_ZN39_INTERNAL_db05224d_4_k_cu_409f5564_29474cuda3std3__45__cpo3endE
	.align		8
        /*0010*/ 	.dword	_ZN39_INTERNAL_db05224d_4_k_cu_409f5564_29474cuda3std3__45__cpo6cbeginE
	.align		8
        /*0018*/ 	.dword	_ZN39_INTERNAL_db05224d_4_k_cu_409f5564_29474cuda3std3__45__cpo4cendE
	.align		8
        /*0020*/ 	.dword	_ZN39_INTERNAL_db05224d_4_k_cu_409f5564_29474cuda3std3__441_GLOBAL__N__db05224d_4_k_cu_409f5564_29476ignoreE
	.align		8
        /*0028*/ 	.dword	_ZN39_INTERNAL_db05224d_4_k_cu_409f5564_29474cuda3std3__419piecewise_constructE
	.align		8
        /*0030*/ 	.dword	_ZN39_INTERNAL_db05224d_4_k_cu_409f5564_29474cuda3std3__48in_placeE
	.align		8
        /*0038*/ 	.dword	_ZN39_INTERNAL_db05224d_4_k_cu_409f5564_29474cuda3std6ranges3__45__cpo4swapE
	.align		8
        /*0040*/ 	.dword	_ZN39_INTERNAL_db05224d_4_k_cu_409f5564_29474cuda3std6ranges3__45__cpo9iter_moveE
	.align		8
        /*0048*/ 	.dword	_ZN39_INTERNAL_db05224d_4_k_cu_409f5564_29474cute7productE
	.align		8
        /*0050*/ 	.dword	_ZN39_INTERNAL_db05224d_4_k_cu_409f5564_29474cute1_E


//--------------------- .text._ZN7cutlass13device_kernelINS_4conv6kernel13ConvUniversalINS1_16ConvProblemShapeILNS1_8OperatorE0ELi2EEENS1_10collective14CollectiveConvINS1_46MainloopSm90TmaGmmaWarpSpecializedImplicitGemmILS5_0ELi9ELi2EN4cute5tupleIJNSA_1CILi2EEENSC_ILi1EEESE_EEENS1_36KernelImplicitTmaWarpSpecializedSm90ELi1EEENSB_IJNSC_ILi64EEENSC_ILi128EEENSB_IJSI_EEEEEENS_10bfloat16_tESM_NSA_8TiledMMAINSA_8MMA_AtomIJNSA_4SM904GMMA28MMA_64x128x16_F32BF16BF16_SSILNSQ_5MajorE0ELSS_0ELNSQ_7ScaleInE1ELST_1EEEEEENSA_6LayoutINSB_IJSE_SE_SE_EEENSB_IJNSC_ILi0EEESY_SY_EEEEENSB_IJNSA_10UnderscoreES11_S11_EEEEENS7_6detail26Sm90ImplicitGemmTileTraitsINSA_20SM90_TMA_LOAD_IM2COLENSA_14ComposedLayoutINSA_7SwizzleILi3ELi4ELi3EEENSA_18smem_ptr_flag_bitsILi16EEENSW_INSB_IJNSB_IJNSC_ILi8EEES1C_EEENSB_IJSI_SE_EEENSB_IJSE_NSC_ILi9EEEEEEEEENSB_IJNSB_IJSI_NSC_ILi512EEEEEENSB_IJSE_SY_EEENSB_IJSY_NSC_ILi4096EEEEEEEEEEEEEvEENS15_INSA_23SM90_TMA_LOAD_MULTICASTENS17_IS19_S1B_NSW_INSB_IJNSB_IJS1C_NSC_ILi16EEEEEES1E_S1G_EEENSB_IJS1J_S1K_NSB_IJSY_NSC_ILi8192EEEEEEEEEEEEEvEEEENS_8epilogue10collective6detail29Sm90TmaWarpSpecializedAdapterINS23_15DefaultEpilogueISM_NSB_IJNSB_IJlllEEESE_SY_EEES28_NS22_6thread17LinearCombinationISM_Li1EffLNS29_9ScaleType4KindE0ELNS_15FloatRoundStyleE2ESM_EENS_4gemm15EpilogueDefaultEEEEEvvEEEEvNT_6ParamsE --------------------------
	.section	.text._ZN7cutlass13device_kernelINS_4conv6kernel13ConvUniversalINS1_16ConvProblemShapeILNS1_8OperatorE0ELi2EEENS1_10collective14CollectiveConvINS1_46MainloopSm90TmaGmmaWarpSpecializedImplicitGemmILS5_0ELi9ELi2EN4cute5tupleIJNSA_1CILi2EEENSC_ILi1EEESE_EEENS1_36KernelImplicitTmaWarpSpecializedSm90ELi1EEENSB_IJNSC_ILi64EEENSC_ILi128EEENSB_IJSI_EEEEEENS_10bfloat16_tESM_NSA_8TiledMMAINSA_8MMA_AtomIJNSA_4SM904GMMA28MMA_64x128x16_F32BF16BF16_SSILNSQ_5MajorE0ELSS_0ELNSQ_7ScaleInE1ELST_1EEEEEENSA_6LayoutINSB_IJSE_SE_SE_EEENSB_IJNSC_ILi0EEESY_SY_EEEEENSB_IJNSA_10UnderscoreES11_S11_EEEEENS7_6detail26Sm90ImplicitGemmTileTraitsINSA_20SM90_TMA_LOAD_IM2COLENSA_14ComposedLayoutINSA_7SwizzleILi3ELi4ELi3EEENSA_18smem_ptr_flag_bitsILi16EEENSW_INSB_IJNSB_IJNSC_ILi8EEES1C_EEENSB_IJSI_SE_EEENSB_IJSE_NSC_ILi9EEEEEEEEENSB_IJNSB_IJSI_NSC_ILi512EEEEEENSB_IJSE_SY_EEENSB_IJSY_NSC_ILi4096EEEEEEEEEEEEEvEENS15_INSA_23SM90_TMA_LOAD_MULTICASTENS17_IS19_S1B_NSW_INSB_IJNSB_IJS1C_NSC_ILi16EEEEEES1E_S1G_EEENSB_IJS1J_S1K_NSB_IJSY_NSC_ILi8192EEEEEEEEEEEEEvEEEENS_8epilogue10collective6detail29Sm90TmaWarpSpecializedAdapterINS23_15DefaultEpilogueISM_NSB_IJNSB_IJlllEEESE_SY_EEES28_NS22_6thread17LinearCombinationISM_Li1EffLNS29_9ScaleType4KindE0ELNS_15FloatRoundStyleE2ESM_EENS_4gemm15EpilogueDefaultEEEEEvvEEEEvNT_6ParamsE,"ax",@progbits
	.align	128
.text._ZN7cutlass13device_kernelINS_4conv6kernel13ConvUniversalINS1_16ConvProblemShapeILNS1_8OperatorE0ELi2EEENS1_10collective14CollectiveConvINS1_46MainloopSm90TmaGmmaWarpSpecializedImplicitGemmILS5_0ELi9ELi2EN4cute5tupleIJNSA_1CILi2EEENSC_ILi1EEESE_EEENS1_36KernelImplicitTmaWarpSpecializedSm90ELi1EEENSB_IJNSC_ILi64EEENSC_ILi128EEENSB_IJSI_EEEEEENS_10bfloat16_tESM_NSA_8TiledMMAINSA_8MMA_AtomIJNSA_4SM904GMMA28MMA_64x128x16_F32BF16BF16_SSILNSQ_5MajorE0ELSS_0ELNSQ_7ScaleInE1ELST_1EEEEEENSA_6LayoutINSB_IJSE_SE_SE_EEENSB_IJNSC_ILi0EEESY_SY_EEEEENSB_IJNSA_10UnderscoreES11_S11_EEEEENS7_6detail26Sm90ImplicitGemmTileTraitsINSA_20SM90_TMA_LOAD_IM2COLENSA_14ComposedLayoutINSA_7SwizzleILi3ELi4ELi3EEENSA_18smem_ptr_flag_bitsILi16EEENSW_INSB_IJNSB_IJNSC_ILi8EEES1C_EEENSB_IJSI_SE_EEENSB_IJSE_NSC_ILi9EEEEEEEEENSB_IJNSB_IJSI_NSC_ILi512EEEEEENSB_IJSE_SY_EEENSB_IJSY_NSC_ILi4096EEEEEEEEEEEEEvEENS15_INSA_23SM90_TMA_LOAD_MULTICASTENS17_IS19_S1B_NSW_INSB_IJNSB_IJS1C_NSC_ILi16EEEEEES1E_S1G_EEENSB_IJS1J_S1K_NSB_IJSY_NSC_ILi8192EEEEEEEEEEEEEvEEEENS_8epilogue10collective6detail29Sm90TmaWarpSpecializedAdapterINS23_15DefaultEpilogueISM_NSB_IJNSB_IJlllEEESE_SY_EEES28_NS22_6thread17LinearCombinationISM_Li1EffLNS29_9ScaleType4KindE0ELNS_15FloatRoundStyleE2ESM_EENS_4gemm15EpilogueDefaultEEEEEvvEEEEvNT_6ParamsE:
        .type           _ZN7cutlass13device_kernelINS_4conv6kernel13ConvUniversalINS1_16ConvProblemShapeILNS1_8OperatorE0ELi2EEENS1_10collective14CollectiveConvINS1_46MainloopSm90TmaGmmaWarpSpecializedImplicitGemmILS5_0ELi9ELi2EN4cute5tupleIJNSA_1CILi2EEENSC_ILi1EEESE_EEENS1_36KernelImplicitTmaWarpSpecializedSm90ELi1EEENSB_IJNSC_ILi64EEENSC_ILi128EEENSB_IJSI_EEEEEENS_10bfloat16_tESM_NSA_8TiledMMAINSA_8MMA_AtomIJNSA_4SM904GMMA28MMA_64x128x16_F32BF16BF16_SSILNSQ_5MajorE0ELSS_0ELNSQ_7ScaleInE1ELST_1EEEEEENSA_6LayoutINSB_IJSE_SE_SE_EEENSB_IJNSC_ILi0EEESY_SY_EEEEENSB_IJNSA_10UnderscoreES11_S11_EEEEENS7_6detail26Sm90ImplicitGemmTileTraitsINSA_20SM90_TMA_LOAD_IM2COLENSA_14ComposedLayoutINSA_7SwizzleILi3ELi4ELi3EEENSA_18smem_ptr_flag_bitsILi16EEENSW_INSB_IJNSB_IJNSC_ILi8EEES1C_EEENSB_IJSI_SE_EEENSB_IJSE_NSC_ILi9EEEEEEEEENSB_IJNSB_IJSI_NSC_ILi512EEEEEENSB_IJSE_SY_EEENSB_IJSY_NSC_ILi4096EEEEEEEEEEEEEvEENS15_INSA_23SM90_TMA_LOAD_MULTICASTENS17_IS19_S1B_NSW_INSB_IJNSB_IJS1C_NSC_ILi16EEEEEES1E_S1G_EEENSB_IJS1J_S1K_NSB_IJSY_NSC_ILi8192EEEEEEEEEEEEEvEEEENS_8epilogue10collective6detail29Sm90TmaWarpSpecializedAdapterINS23_15DefaultEpilogueISM_NSB_IJNSB_IJlllEEESE_SY_EEES28_NS22_6thread17LinearCombinationISM_Li1EffLNS29_9ScaleType4KindE0ELNS_15FloatRoundStyleE2ESM_EENS_4gemm15EpilogueDefaultEEEEEvvEEEEvNT_6ParamsE,@function
        .size           _ZN7cutlass13device_kernelINS_4conv6kernel13ConvUniversalINS1_16ConvProblemShapeILNS1_8OperatorE0ELi2EEENS1_10collective14CollectiveConvINS1_46MainloopSm90TmaGmmaWarpSpecializedImplicitGemmILS5_0ELi9ELi2EN4cute5tupleIJNSA_1CILi2EEENSC_ILi1EEESE_EEENS1_36KernelImplicitTmaWarpSpecializedSm90ELi1EEENSB_IJNSC_ILi64EEENSC_ILi128EEENSB_IJSI_EEEEEENS_10bfloat16_tESM_NSA_8TiledMMAINSA_8MMA_AtomIJNSA_4SM904GMMA28MMA_64x128x16_F32BF16BF16_SSILNSQ_5MajorE0ELSS_0ELNSQ_7ScaleInE1ELST_1EEEEEENSA_6LayoutINSB_IJSE_SE_SE_EEENSB_IJNSC_ILi0EEESY_SY_EEEEENSB_IJNSA_10UnderscoreES11_S11_EEEEENS7_6detail26Sm90ImplicitGemmTileTraitsINSA_20SM90_TMA_LOAD_IM2COLENSA_14ComposedLayoutINSA_7SwizzleILi3ELi4ELi3EEENSA_18smem_ptr_flag_bitsILi16EEENSW_INSB_IJNSB_IJNSC_ILi8EEES1C_EEENSB_IJSI_SE_EEENSB_IJSE_NSC_ILi9EEEEEEEEENSB_IJNSB_IJSI_NSC_ILi512EEEEEENSB_IJSE_SY_EEENSB_IJSY_NSC_ILi4096EEEEEEEEEEEEEvEENS15_INSA_23SM90_TMA_LOAD_MULTICASTENS17_IS19_S1B_NSW_INSB_IJNSB_IJS1C_NSC_ILi16EEEEEES1E_S1G_EEENSB_IJS1J_S1K_NSB_IJSY_NSC_ILi8192EEEEEEEEEEEEEvEEEENS_8epilogue10collective6detail29Sm90TmaWarpSpecializedAdapterINS23_15DefaultEpilogueISM_NSB_IJNSB_IJlllEEESE_SY_EEES28_NS22_6thread17LinearCombinationISM_Li1EffLNS29_9ScaleType4KindE0ELNS_15FloatRoundStyleE2ESM_EENS_4gemm15EpilogueDefaultEEEEEvvEEEEvNT_6ParamsE,(.L_x_169 - _ZN7cutlass13device_kernelINS_4conv6kernel13ConvUniversalINS1_16ConvProblemShapeILNS1_8OperatorE0ELi2EEENS1_10collective14CollectiveConvINS1_46MainloopSm90TmaGmmaWarpSpecializedImplicitGemmILS5_0ELi9ELi2EN4cute5tupleIJNSA_1CILi2EEENSC_ILi1EEESE_EEENS1_36KernelImplicitTmaWarpSpecializedSm90ELi1EEENSB_IJNSC_ILi64EEENSC_ILi128EEENSB_IJSI_EEEEEENS_10bfloat16_tESM_NSA_8TiledMMAINSA_8MMA_AtomIJNSA_4SM904GMMA28MMA_64x128x16_F32BF16BF16_SSILNSQ_5MajorE0ELSS_0ELNSQ_7ScaleInE1ELST_1EEEEEENSA_6LayoutINSB_IJSE_SE_SE_EEENSB_IJNSC_ILi0EEESY_SY_EEEEENSB_IJNSA_10UnderscoreES11_S11_EEEEENS7_6detail26Sm90ImplicitGemmTileTraitsINSA_20SM90_TMA_LOAD_IM2COLENSA_14ComposedLayoutINSA_7SwizzleILi3ELi4ELi3EEENSA_18smem_ptr_flag_bitsILi16EEENSW_INSB_IJNSB_IJNSC_ILi8EEES1C_EEENSB_IJSI_SE_EEENSB_IJSE_NSC_ILi9EEEEEEEEENSB_IJNSB_IJSI_NSC_ILi512EEEEEENSB_IJSE_SY_EEENSB_IJSY_NSC_ILi4096EEEEEEEEEEEEEvEENS15_INSA_23SM90_TMA_LOAD_MULTICASTENS17_IS19_S1B_NSW_INSB_IJNSB_IJS1C_NSC_ILi16EEEEEES1E_S1G_EEENSB_IJS1J_S1K_NSB_IJSY_NSC_ILi8192EEEEEEEEEEEEEvEEEENS_8epilogue10collective6detail29Sm90TmaWarpSpecializedAdapterINS23_15DefaultEpilogueISM_NSB_IJNSB_IJlllEEESE_SY_EEES28_NS22_6thread17LinearCombinationISM_Li1EffLNS29_9ScaleType4KindE0ELNS_15FloatRoundStyleE2ESM_EENS_4gemm15EpilogueDefaultEEEEEvvEEEEvNT_6ParamsE)
        .other          _ZN7cutlass13device_kernelINS_4conv6kernel13ConvUniversalINS1_16ConvProblemShapeILNS1_8OperatorE0ELi2EEENS1_10collective14CollectiveConvINS1_46MainloopSm90TmaGmmaWarpSpecializedImplicitGemmILS5_0ELi9ELi2EN4cute5tupleIJNSA_1CILi2EEENSC_ILi1EEESE_EEENS1_36KernelImplicitTmaWarpSpecializedSm90ELi1EEENSB_IJNSC_ILi64EEENSC_ILi128EEENSB_IJSI_EEEEEENS_10bfloat16_tESM_NSA_8TiledMMAINSA_8MMA_AtomIJNSA_4SM904GMMA28MMA_64x128x16_F32BF16BF16_SSILNSQ_5MajorE0ELSS_0ELNSQ_7ScaleInE1ELST_1EEEEEENSA_6LayoutINSB_IJSE_SE_SE_EEENSB_IJNSC_ILi0EEESY_SY_EEEEENSB_IJNSA_10UnderscoreES11_S11_EEEEENS7_6detail26Sm90ImplicitGemmTileTraitsINSA_20SM90_TMA_LOAD_IM2COLENSA_14ComposedLayoutINSA_7SwizzleILi3ELi4ELi3EEENSA_18smem_ptr_flag_bitsILi16EEENSW_INSB_IJNSB_IJNSC_ILi8EEES1C_EEENSB_IJSI_SE_EEENSB_IJSE_NSC_ILi9EEEEEEEEENSB_IJNSB_IJSI_NSC_ILi512EEEEEENSB_IJSE_SY_EEENSB_IJSY_NSC_ILi4096EEEEEEEEEEEEEvEENS15_INSA_23SM90_TMA_LOAD_MULTICASTENS17_IS19_S1B_NSW_INSB_IJNSB_IJS1C_NSC_ILi16EEEEEES1E_S1G_EEENSB_IJS1J_S1K_NSB_IJSY_NSC_ILi8192EEEEEEEEEEEEEvEEEENS_8epilogue10collective6detail29Sm90TmaWarpSpecializedAdapterINS23_15DefaultEpilogueISM_NSB_IJNSB_IJlllEEESE_SY_EEES28_NS22_6thread17LinearCombinationISM_Li1EffLNS29_9ScaleType4KindE0ELNS_15FloatRoundStyleE2ESM_EENS_4gemm15EpilogueDefaultEEEEEvvEEEEvNT_6ParamsE,@"STO_CUDA_ENTRY STV_DEFAULT"
_ZN7cutlass13device_kernelINS_4conv6kernel13ConvUniversalINS1_16ConvProblemShapeILNS1_8OperatorE0ELi2EEENS1_10collective14CollectiveConvINS1_46MainloopSm90TmaGmmaWarpSpecializedImplicitGemmILS5_0ELi9ELi2EN4cute5tupleIJNSA_1CILi2EEENSC_ILi1EEESE_EEENS1_36KernelImplicitTmaWarpSpecializedSm90ELi1EEENSB_IJNSC_ILi64EEENSC_ILi128EEENSB_IJSI_EEEEEENS_10bfloat16_tESM_NSA_8TiledMMAINSA_8MMA_AtomIJNSA_4SM904GMMA28MMA_64x128x16_F32BF16BF16_SSILNSQ_5MajorE0ELSS_0ELNSQ_7ScaleInE1ELST_1EEEEEENSA_6LayoutINSB_IJSE_SE_SE_EEENSB_IJNSC_ILi0EEESY_SY_EEEEENSB_IJNSA_10UnderscoreES11_S11_EEEEENS7_6detail26Sm90ImplicitGemmTileTraitsINSA_20SM90_TMA_LOAD_IM2COLENSA_14ComposedLayoutINSA_7SwizzleILi3ELi4ELi3EEENSA_18smem_ptr_flag_bitsILi16EEENSW_INSB_IJNSB_IJNSC_ILi8EEES1C_EEENSB_IJSI_SE_EEENSB_IJSE_NSC_ILi9EEEEEEEEENSB_IJNSB_IJSI_NSC_ILi512EEEEEENSB_IJSE_SY_EEENSB_IJSY_NSC_ILi4096EEEEEEEEEEEEEvEENS15_INSA_23SM90_TMA_LOAD_MULTICASTENS17_IS19_S1B_NSW_INSB_IJNSB_IJS1C_NSC_ILi16EEEEEES1E_S1G_EEENSB_IJS1J_S1K_NSB_IJSY_NSC_ILi8192EEEEEEEEEEEEEvEEEENS_8epilogue10collective6detail29Sm90TmaWarpSpecializedAdapterINS23_15DefaultEpilogueISM_NSB_IJNSB_IJlllEEESE_SY_EEES28_NS22_6thread17LinearCombinationISM_Li1EffLNS29_9ScaleType4KindE0ELNS_15FloatRoundStyleE2ESM_EENS_4gemm15EpilogueDefaultEEEEEvvEEEEvNT_6ParamsE:
[----:B------:R-:W-:Y:S01]  /*0000*/  LDC R1, c[0x0][0x28] ;  /* 0x00000a00ff017b82 */ /* 0x000fe20000000800 */
[----:B------:R-:W0:Y:S01]  /*0010*/  S2R R10, SR_TID.X ;  /* 0x00000000000a7919 */ /* 0x000e220000002100 */
[----:B------:R-:W-:Y:S01]  /*0020*/  ELECT P0, URZ, PT ;  /* 0x00000000003f782f */ /* 0x000fe20003800000 */
[----:B------:R-:W-:Y:S01]  /*0030*/  BSSY B0, `(.L_x_0) ;  /* 0x0000010000007945 */ /* 0x000fe20003800000 */
[----:B------:R-:W1:Y:S01]  /*0040*/  S2R R11, SR_CTAID.X ;  /* 0x00000000000b7919 */ /* 0x000e620000002500 */
[--C-:B0-----:R-:W-:Y:S02]  /*0050*/  SHF.R.U32.HI R0, RZ, 0x5, R10.reuse ;  /* 0x00000005ff007819 */ /* 0x101fe4000001160a */
[----:B------:R-:W-:-:S03]  /*0060*/  SHF.R.U32.HI R3, RZ, 0x7, R10 ;  /* 0x00000007ff037819 */ /* 0x000fc6000001160a */
[----:B------:R-:W0:Y:S04]  /*0070*/  SHFL.IDX PT, R2, R0, RZ, 0x1f ;  /* 0x00001fff00027589 */ /* 0x000e2800000e0000 */
[----:B------:R2:W3:Y:S01]  /*0080*/  SHFL.IDX PT, R9, R3, RZ, 0x1f ;  /* 0x00001fff03097589 */ /* 0x0004e200000e0000 */
[----:B0-----:R-:W-:-:S13]  /*0090*/  ISETP.NE.OR P0, PT, R2, RZ, !P0 ;  /* 0x000000ff0200720c */ /* 0x001fda0004705670 */
[----:B-123--:R-:W-:Y:S05]  /*00a0*/  @P0 BRA `(.L_x_1) ;  /* 0x0000000000200947 */ /* 0x00efea0003800000 */
[----:B------:R-:W-:Y:S02]  /*00b0*/  ULDC.64 UR4, c[0x0][0x198] ;  /* 0x0000660000047ab9 */ /* 0x000fe40000000a00 */
[----:B------:R-:W-:Y:S02]  /*00c0*/  UIADD3 UR6, UP0, UR4, 0xf0, URZ ;  /* 0x000000f004067890 */ /* 0x000fe4000ff1e03f */
[----:B------:R-:W-:Y:S02]  /*00d0*/  UIADD3 UR4, UP1, UR4, 0x1f0, URZ ;  /* 0x000001f004047890 */ /* 0x000fe4000ff3e03f */
[----:B------:R-:W-:Y:S02]  /*00e0*/  UIADD3.X UR7, URZ, UR5, URZ, UP0, !UPT ;  /* 0x000000053f077290 */ /* 0x000fe400087fe43f */
[----:B------:R-:W-:-:S07]  /*00f0*/  UIADD3.X UR5, URZ, UR5, URZ, UP1, !UPT ;  /* 0x000000053f057290 */ /* 0x000fce0008ffe43f */
[----:B------:R0:W-:Y:S02]  /*0100*/  UTMACCTL.PF [UR6] ;  /* 0x00000000060079b9 */ /* 0x0001e40008040000 */
[----:B------:R0:W-:Y:S02]  /*0110*/  UTMACCTL.PF [UR4] ;  /* 0x00000000040079b9 */ /* 0x0001e40008040000 */
[----:B0-----:R-:W-:Y:S01]  /*0120*/  NOP ;  /* 0x0000000000007918 */ /* 0x001fe20000000000 */
.L_x_1:
[----:B------:R-:W-:Y:S05]  /*0130*/  BSYNC B0 ;  /* 0x0000000000007941 */ /* 0x000fea0003800000 */
.L_x_0:
[----:B------:R-:W0:Y:S01]  /*0140*/  SHFL.IDX PT, R0, R0, RZ, 0x1f ;  /* 0x00001fff00007589 */ /* 0x000e2200000e0000 */
[----:B------:R-:W-:Y:S02]  /*0150*/  SHF.R.S32.HI R3, RZ, 0x1f, R10 ;  /* 0x0000001fff037819 */ /* 0x000fe4000001140a */
[----:B------:R-:W-:Y:S01]  /*0160*/  I2FP.F32.U32 R6, R11 ;  /* 0x0000000b00067245 */ /* 0x000fe20000201000 */
[----:B------:R-:W1:Y:S01]  /*0170*/  S2R R13, SR_CTAID.Y ;  /* 0x00000000000d7919 */ /* 0x000e620000002600 */
[----:B------:R-:W-:-:S04]  /*0180*/  LEA.HI R3, R3, R10, RZ, 0x7 ;  /* 0x0000000a03037211 */ /* 0x000fc800078f38ff */
[----:B------:R-:W-:-:S05]  /*0190*/  LOP3.LUT R3, R3, 0xffffff80, RZ, 0xc0, !PT ;  /* 0xffffff8003037812 */ /* 0x000fca00078ec0ff */
[----:B------:R-:W-:-:S05]  /*01a0*/  IMAD.IADD R12, R10, 0x1, -R3 ;  /* 0x000000010a0c7824 */ /* 0x000fca00078e0a03 */
[----:B------:R-:W-:-:S04]  /*01b0*/  SHF.R.S32.HI R3, RZ, 0x1f, R12 ;  /* 0x0000001fff037819 */ /* 0x000fc8000001140c */
[----:B------:R-:W-:Y:S02]  /*01c0*/  LEA.HI R3, R3, R12, RZ, 0x3 ;  /* 0x0000000c03037211 */ /* 0x000fe400078f18ff */
[----:B0-----:R-:W-:Y:S02]  /*01d0*/  ISETP.NE.AND P0, PT, R0, RZ, PT ;  /* 0x000000ff0000720c */ /* 0x001fe40003f05270 */
[--C-:B------:R-:W-:Y:S02]  /*01e0*/  SHF.R.S32.HI R4, RZ, 0x3, R3.reuse ;  /* 0x00000003ff047819 */ /* 0x100fe40000011403 */
[----:B------:R-:W-:Y:S02]  /*01f0*/  SHF.R.S32.HI R3, RZ, 0x1f, R3 ;  /* 0x0000001fff037819 */ /* 0x000fe40000011403 */
[----:B------:R-:W-:-:S07]  /*0200*/  SHF.R.S32.HI R5, RZ, 0x1f, R0 ;  /* 0x0000001fff057819 */ /* 0x000fce0000011400 */
[----:B-1----:R-:W-:Y:S05]  /*0210*/  @P0 BRA `(.L_x_2) ;  /* 0x00000000008c0947 */ /* 0x002fea0003800000 */
[----:B------:R-:W-:Y:S01]  /*0220*/  ELECT P0, URZ, PT ;  /* 0x00000000003f782f */ /* 0x000fe20003800000 */
[----:B------:R-:W-:-:S12]  /*0230*/  BSSY B0, `(.L_x_2) ;  /* 0x0000021000007945 */ /* 0x000fd80003800000 */
[----:B------:R-:W-:Y:S05]  /*0240*/  @!P0 BRA `(.L_x_3) ;  /* 0x00000000007c8947 */ /* 0x000fea0003800000 */
[----:B------:R-:W0:Y:S01]  /*0250*/  S2UR UR8, SR_CgaCtaId ;  /* 0x00000000000879c3 */ /* 0x000e220000008800 */
[----:B------:R-:W-:Y:S01]  /*0260*/  UMOV UR4, 0x400 ;  /* 0x0000040000047882 */ /* 0x000fe20000000000 */
[----:B------:R-:W-:Y:S01]  /*0270*/  UMOV UR5, 0x1 ;  /* 0x0000000100057882 */ /* 0x000fe20000000000 */
[----:B------:R-:W-:Y:S02]  /*0280*/  UMOV UR6, 0x2 ;  /* 0x0000000200067882 */ /* 0x000fe40000000000 */
[----:B------:R-:W-:-:S04]  /*0290*/  UIADD3 UR6, -UR6, 0x100000, URZ ;  /* 0x0010000006067890 */ /* 0x000fc8000fffe13f */
[----:B------:R-:W-:Y:S02]  /*02a0*/  USHF.L.U32 UR7, UR6, 0xb, URZ ;  /* 0x0000000b06077899 */ /* 0x000fe4000800063f */
[----:B------:R-:W-:Y:S02]  /*02b0*/  USHF.L.U32 UR6, UR6, 0x1, URZ ;  /* 0x0000000106067899 */ /* 0x000fe4000800063f */
[----:B0-----:R-:W-:Y:S02]  /*02c0*/  ULEA UR8, UR8, UR4, 0x18 ;  /* 0x0000000408087291 */ /* 0x001fe4000f8ec03f */
[----:B------:R-:W-:-:S04]  /*02d0*/  UIADD3 UR4, -UR5, 0x100000, URZ ;  /* 0x0010000005047890 */ /* 0x000fc8000fffe13f */
[----:B------:R-:W-:Y:S02]  /*02e0*/  USHF.L.U32 UR5, UR4, 0xb, URZ ;  /* 0x0000000b04057899 */ /* 0x000fe4000800063f */
[----:B------:R-:W-:Y:S01]  /*02f0*/  USHF.L.U32 UR4, UR4, 0x1, URZ ;  /* 0x0000000104047899 */ /* 0x000fe2000800063f */
[----:B------:R-:W0:Y:S11]  /*0300*/  FENCE.VIEW.ASYNC.S ;  /* 0x00000000000073c6 */ /* 0x000e360000000000 */
[----:B0-----:R0:W1:Y:S01]  /*0310*/  SYNCS.EXCH.64 URZ, [UR8+0x36000], UR4 ;  /* 0x03600004083f75b2 */ /* 0x0010620008000100 */
[----:B------:R0:W2:Y:S01]  /*0320*/  SYNCS.EXCH.64 URZ, [UR8+0x36048], UR6 ;  /* 0x03604806083f75b2 */ /* 0x0000a20008000100 */
[----:B------:R0:W3:Y:S01]  /*0330*/  SYNCS.EXCH.64 URZ, [UR8+0x36008], UR4 ;  /* 0x03600804083f75b2 */ /* 0x0000e20008000100 */
[----:B------:R0:W4:Y:S01]  /*0340*/  SYNCS.EXCH.64 URZ, [UR8+0x36050], UR6 ;  /* 0x03605006083f75b2 */ /* 0x0001220008000100 */
[----:B------:R0:W0:Y:S01]  /*0350*/  SYNCS.EXCH.64 URZ, [UR8+0x36010], UR4 ;  /* 0x03601004083f75b2 */ /* 0x0000220008000100 */
        /* <DEDUP_REMOVED lines=13> */
[----:B------:R-:W-:Y:S01]  /*0430*/  NOP ;  /* 0x0000000000007918 */ /* 0x000fe20000000000 */
.L_x_3:
[----:B0-----:R-:W-:Y:S05]  /*0440*/  BSYNC B0 ;  /* 0x0000000000007941 */ /* 0x001fea0003800000 */
.L_x_2:
[----:B------:R-:W-:Y:S01]  /*0450*/  ULDC UR4, c[0x0][0x150] ;  /* 0x0000540000047ab9 */ /* 0x000fe20000000800 */
[----:B------:R-:W-:Y:S01]  /*0460*/  LEA.HI R3, R3, R4, RZ, 0x2 ;  /* 0x0000000403037211 */ /* 0x000fe200078f10ff */
[----:B------:R-:W-:Y:S01]  /*0470*/  FMUL R6, R6, UR4 ;  /* 0x0000000406067c20 */ /* 0x000fe20008400000 */
[----:B------:R-:W-:Y:S01]  /*0480*/  LEA.HI R5, R5, R0, RZ, 0x2 ;  /* 0x0000000005057211 */ /* 0x000fe200078f10ff */
[----:B------:R-:W-:Y:S01]  /*0490*/  ULDC UR4, c[0x0][0x154] ;  /* 0x0000550000047ab9 */ /* 0x000fe20000000800 */
[----:B------:R-:W-:Y:S01]  /*04a0*/  LOP3.LUT R3, R3, 0xfffffffc, RZ, 0xc0, !PT ;  /* 0xfffffffc03037812 */ /* 0x000fe200078ec0ff */
[----:B------:R-:W0:Y:S01]  /*04b0*/  LDC R14, c[0x0][0x140] ;  /* 0x00005000ff0e7b82 */ /* 0x000e220000000800 */
[----:B------:R-:W-:Y:S01]  /*04c0*/  LOP3.LUT R5, R5, 0x3ffffffc, RZ, 0xc0, !PT ;  /* 0x3ffffffc05057812 */ /* 0x000fe200078ec0ff */
[----:B------:R-:W5:Y:S01]  /*04d0*/  F2I.U32.TRUNC.NTZ R6, R6 ;  /* 0x0000000600067305 */ /* 0x000f62000020f000 */
[----:B------:R-:W-:Y:S01]  /*04e0*/  LOP3.LUT P0, RZ, R12, 0x7, RZ, 0xc0, !PT ;  /* 0x000000070cff7812 */ /* 0x000fe2000780c0ff */
[----:B------:R-:W-:Y:S01]  /*04f0*/  IMAD.IADD R3, R4, 0x1, -R3 ;  /* 0x0000000104037824 */ /* 0x000fe200078e0a03 */
[----:B------:R-:W-:Y:S01]  /*0500*/  ISETP.NE.AND P3, PT, R9, 0x1, PT ;  /* 0x000000010900780c */ /* 0x000fe20003f65270 */
[----:B------:R-:W-:Y:S01]  /*0510*/  IMAD.IADD R0, R0, 0x1, -R5 ;  /* 0x0000000100007824 */ /* 0x000fe200078e0a05 */
[----:B------:R-:W-:Y:S01]  /*0520*/  I2FP.F32.U32 R5, R13 ;  /* 0x0000000d00057245 */ /* 0x000fe20000201000 */
[----:B------:R-:W-:Y:S01]  /*0530*/  NOP ;  /* 0x0000000000007918 */ /* 0x000fe20000000000 */
[----:B------:R-:W-:Y:S01]  /*0540*/  NOP ;  /* 0x0000000000007918 */ /* 0x000fe20000000000 */
[----:B------:R-:W-:-:S02]  /*0550*/  IMAD R4, R0, 0x4, R3 ;  /* 0x0000000400047824 */ /* 0x000fc400078e0203 */
[----:B------:R-:W-:Y:S01]  /*0560*/  FMUL R7, R5, UR4 ;  /* 0x0000000405077c20 */ /* 0x000fe20008400000 */
[----:B------:R-:W-:Y:S01]  /*0570*/  ULDC UR4, c[0x0][0x144] ;  /* 0x0000510000047ab9 */ /* 0x000fe20000000800 */
[C---:B------:R-:W-:Y:S01]  /*0580*/  IMAD.SHL.U32 R5, R4.reuse, 0x4, RZ ;  /* 0x0000000404057824 */ /* 0x040fe200078e00ff */
[----:B------:R-:W-:Y:S01]  /*0590*/  LEA.HI R0, R4, R4, RZ, 0x1 ;  /* 0x0000000404007211 */ /* 0x000fe200078f08ff */
[----:B-----5:R-:W-:Y:S02]  /*05a0*/  IMAD.MOV R8, RZ, RZ, -R6 ;  /* 0x000000ffff087224 */ /* 0x020fe400078e0a06 */
[----:B------:R-:W5:Y:S01]  /*05b0*/  F2I.U32.TRUNC.NTZ R7, R7 ;  /* 0x0000000700077305 */ /* 0x000f62000020f000 */
[----:B------:R-:W-:Y:S01]  /*05c0*/  LOP3.LUT R3, R0, 0xfffffffe, RZ, 0xc0, !PT ;  /* 0xfffffffe00037812 */ /* 0x000fe200078ec0ff */
[----:B------:R-:W-:Y:S01]  /*05d0*/  IMAD R0, R8, UR4, R11 ;  /* 0x0000000408007c24 */ /* 0x000fe2000f8e020b */
[----:B------:R-:W-:-:S03]  /*05e0*/  ULDC UR4, c[0x0][0x148] ;  /* 0x0000520000047ab9 */ /* 0x000fc60000000800 */
[----:B------:R-:W-:Y:S01]  /*05f0*/  IMAD.IADD R3, R4, 0x1, -R3 ;  /* 0x0000000104037824 */ /* 0x000fe200078e0a03 */
[----:B0-----:R-:W-:-:S04]  /*0600*/  ISETP.EQ.U32.AND P1, PT, R14, 0x1, PT ;  /* 0x000000010e00780c */ /* 0x001fc80003f22070 */
[----:B------:R-:W-:Y:S02]  /*0610*/  ISETP.NE.AND P4, PT, R3, R0, PT ;  /* 0x000000000300720c */ /* 0x000fe40003f85270 */
[----:B------:R-:W-:-:S04]  /*0620*/  SHF.R.S32.HI R3, RZ, 0x1f, R2 ;  /* 0x0000001fff037819 */ /* 0x000fc80000011402 */
[----:B------:R-:W-:Y:S02]  /*0630*/  LEA.HI R0, R3, R2, RZ, 0x2 ;  /* 0x0000000203007211 */ /* 0x000fe400078f10ff */
[----:B------:R-:W-:Y:S01]  /*0640*/  LOP3.LUT R3, R4, 0xc, R5, 0x78, !PT ;  /* 0x0000000c04037812 */ /* 0x000fe200078e7805 */
[----:B-----5:R-:W-:Y:S01]  /*0650*/  IMAD.MOV R4, RZ, RZ, -R7 ;  /* 0x000000ffff047224 */ /* 0x020fe200078e0a07 */
[----:B------:R-:W-:Y:S02]  /*0660*/  LOP3.LUT R5, R0, 0xfffffffc, RZ, 0xc0, !PT ;  /* 0xfffffffc00057812 */ /* 0x000fe400078ec0ff */
[C---:B------:R-:W-:Y:S01]  /*0670*/  ISETP.LT.U32.AND P0, PT, R3.reuse, 0x2, !P0 ;  /* 0x000000020300780c */ /* 0x040fe20004701070 */
[----:B------:R-:W-:Y:S01]  /*0680*/  IMAD R7, R4, UR4, R13 ;  /* 0x0000000404077c24 */ /* 0x000fe2000f8e020d */
[----:B------:R-:W-:Y:S01]  /*0690*/  @P4 LEA.HI R0, R3, R3, RZ, 0x1 ;  /* 0x0000000303004211 */ /* 0x000fe200078f08ff */
[----:B------:R-:W-:Y:S02]  /*06a0*/  IMAD.IADD R8, R2, 0x1, -R5 ;  /* 0x0000000102087824 */ /* 0x000fe400078e0a05 */
[----:B------:R-:W-:Y:S01]  /*06b0*/  IMAD.MOV.U32 R5, RZ, RZ, 0x1 ;  /* 0x00000001ff057424 */ /* 0x000fe200078e00ff */
[----:B------:R-:W-:-:S02]  /*06c0*/  @P4 SHF.R.S32.HI R0, RZ, 0x1, R0 ;  /* 0x00000001ff004819 */ /* 0x000fc40000011400 */
[----:B------:R-:W-:Y:S02]  /*06d0*/  LOP3.LUT P2, RZ, R9, R8, RZ, 0xfc, !PT ;  /* 0x0000000809ff7212 */ /* 0x000fe4000784fcff */
[----:B------:R-:W-:Y:S02]  /*06e0*/  @P4 ISETP.NE.AND P5, PT, R0, R7, PT ;  /* 0x000000070000420c */ /* 0x000fe40003fa5270 */
[----:B------:R-:W-:Y:S02]  /*06f0*/  SEL R4, RZ, 0x1, P2 ;  /* 0x00000001ff047807 */ /* 0x000fe40001000000 */
[----:B------:R-:W-:Y:S02]  /*0700*/  SEL R0, RZ, 0x1, !P0 ;  /* 0x00000001ff007807 */ /* 0x000fe40004000000 */
[----:B------:R-:W-:Y:S02]  /*0710*/  @P4 SEL R5, RZ, 0x1, P5 ;  /* 0x00000001ff054807 */ /* 0x000fe40002800000 */
[----:B------:R-:W-:-:S02]  /*0720*/  SEL R4, R4, 0x2, P3 ;  /* 0x0000000204047807 */ /* 0x000fc40001800000 */
[----:B------:R-:W-:Y:S01]  /*0730*/  LOP3.LUT R5, R5, R0, RZ, 0xc0, !PT ;  /* 0x0000000005057212 */ /* 0x000fe200078ec0ff */
[----:B------:R-:W-:Y:S06]  /*0740*/  @!P1 BRA `(.L_x_4) ;  /* 0x0000000000089947 */ /* 0x000fec0003800000 */
[----:B-1234-:R-:W-:Y:S01]  /*0750*/  UCGABAR_ARV ;  /* 0x00000000000079c7 */ /* 0x01efe20008000000 */
[----:B------:R-:W-:Y:S05]  /*0760*/  BRA `(.L_x_5) ;  /* 0x0000000000047947 */ /* 0x000fea0003800000 */
.L_x_4:
[----:B-1234-:R-:W-:Y:S01]  /*0770*/  NOP ;  /* 0x0000000000007918 */ /* 0x01efe20000000000 */
.L_x_5:
[----:B------:R-:W-:Y:S01]  /*0780*/  ULDC.64 UR4, c[0x0][0x598] ;  /* 0x0001660000047ab9 */ /* 0x000fe20000000a00 */
[----:B------:R-:W-:Y:S01]  /*0790*/  ULDC.64 UR12, c[0x0][0x208] ;  /* 0x00008200000c7ab9 */ /* 0x000fe20000000a00 */
[----:B------:R-:W-:-:S04]  /*07a0*/  ISETP.NE.U32.AND P0, PT, RZ, UR4, PT ;  /* 0x00000004ff007c0c */ /* 0x000fc8000bf05070 */
[----:B------:R-:W-:-:S13]  /*07b0*/  ISETP.NE.AND.EX P0, PT, RZ, UR5, PT, P0 ;  /* 0x00000005ff007c0c */ /* 0x000fda000bf05300 */
[----:B------:R-:W-:Y:S05]  /*07c0*/  @!P0 BRA `(.L_x_6) ;  /* 0x00000000001c8947 */ /* 0x000fea0003800000 */
[----:B------:R-:W0:Y:S02]  /*07d0*/  LDC.64 R6, c[0x0][0x598] ;  /* 0x00016600ff067b82 */ /* 0x000e240000000a00 */
[----:B0-----:R-:W2:Y:S02]  /*07e0*/  LDG.E.64 R6, desc[UR12][R6.64] ;  /* 0x0000000c06067981 */ /* 0x001ea4000c1e1b00 */
[----:B--2---:R-:W-:-:S04]  /*07f0*/  ISETP.NE.U32.AND P0, PT, R6, RZ, PT ;  /* 0x000000ff0600720c */ /* 0x004fc80003f05070 */
[----:B------:R-:W-:-:S13]  /*0800*/  ISETP.NE.AND.EX P0, PT, R7, RZ, PT, P0 ;  /* 0x000000ff0700720c */ /* 0x000fda0003f05300 */
[----:B------:R-:W-:Y:S05]  /*0810*/  @!P0 BRA `(.L_x_6) ;  /* 0x0000000000088947 */ /* 0x000fea0003800000 */
[----:B------:R0:W5:Y:S01]  /*0820*/  LD.E R0, desc[UR12][R6.64] ;  /* 0x0000000c06007980 */ /* 0x000162000c101900 */
[----:B------:R-:W-:Y:S05]  /*0830*/  BRA `(.L_x_7) ;  /* 0x0000000000207947 */ /* 0x000fea0003800000 */
.L_x_6:
[----:B------:R-:W-:Y:S02]  /*0840*/  ULDC.64 UR4, c[0x0][0x588] ;  /* 0x0001620000047ab9 */ /* 0x000fe40000000a00 */
[----:B------:R-:W-:-:S04]  /*0850*/  ISETP.NE.U32.AND P0, PT, RZ, UR4, PT ;  /* 0x00000004ff007c0c */ /* 0x000fc8000bf05070 */
[----:B------:R-:W-:-:S13]  /*0860*/  ISETP.NE.AND.EX P0, PT, RZ, UR5, PT, P0 ;  /* 0x00000005ff007c0c */ /* 0x000fda000bf05300 */
[----:B------:R-:W-:Y:S05]  /*0870*/  @!P0 BRA `(.L_x_8) ;  /* 0x00000000000c8947 */ /* 0x000fea0003800000 */
[----:B------:R-:W0:Y:S02]  /*0880*/  LDC.64 R6, c[0x0][0x588] ;  /* 0x00016200ff067b82 */ /* 0x000e240000000a00 */
[----:B0-----:R1:W5:Y:S01]  /*0890*/  LDG.E R0, desc[UR12][R6.64] ;  /* 0x0000000c06007981 */ /* 0x001362000c1e1900 */
[----:B------:R-:W-:Y:S05]  /*08a0*/  BRA `(.L_x_7) ;  /* 0x0000000000047947 */ /* 0x000fea0003800000 */
.L_x_8:
[----:B------:R-:W2:Y:S02]  /*08b0*/  LDC R0, c[0x0][0x580] ;  /* 0x00016000ff007b82 */ /* 0x000ea40000000800 */
.L_x_7:
[----:B------:R-:W-:Y:S02]  /*08c0*/  ULDC.64 UR4, c[0x0][0x5a0] ;  /* 0x0001680000047ab9 */ /* 0x000fe40000000a00 */
[----:B------:R-:W-:-:S04]  /*08d0*/  ISETP.NE.U32.AND P0, PT, RZ, UR4, PT ;  /* 0x00000004ff007c0c */ /* 0x000fc8000bf05070 */
[----:B------:R-:W-:-:S13]  /*08e0*/  ISETP.NE.AND.EX P0, PT, RZ, UR5, PT, P0 ;  /* 0x00000005ff007c0c */ /* 0x000fda000bf05300 */
[----:B------:R-:W-:Y:S05]  /*08f0*/  @!P0 BRA `(.L_x_9) ;  /* 0x00000000001c8947 */ /* 0x000fea0003800000 */
[----:B01----:R-:W0:Y:S02]  /*0900*/  LDC.64 R6, c[0x0][0x5a0] ;  /* 0x00016800ff067b82 */ /* 0x003e240000000a00 */
[----:B0-----:R-:W3:Y:S02]  /*0910*/  LDG.E.64 R6, desc[UR12][R6.64] ;  /* 0x0000000c06067981 */ /* 0x001ee4000c1e1b00 */
[----:B---3--:R-:W-:-:S04]  /*0920*/  ISETP.NE.U32.AND P0, PT, R6, RZ, PT ;  /* 0x000000ff0600720c */ /* 0x008fc80003f05070 */
[----:B------:R-:W-:-:S13]  /*0930*/  ISETP.NE.AND.EX P0, PT, R7, RZ, PT, P0 ;  /* 0x000000ff0700720c */ /* 0x000fda0003f05300 */
[----:B------:R-:W-:Y:S05]  /*0940*/  @!P0 BRA `(.L_x_9) ;  /* 0x0000000000088947 */ /* 0x000fea0003800000 */
[----:B------:R0:W5:Y:S01]  /*0950*/  LD.E R2, desc[UR12][R6.64] ;  /* 0x0000000c06027980 */ /* 0x000162000c101900 */
[----:B------:R-:W-:Y:S05]  /*0960*/  BRA `(.L_x_10) ;  /* 0x0000000000207947 */ /* 0x000fea0003800000 */
.L_x_9:
[----:B------:R-:W-:Y:S02]  /*0970*/  ULDC.64 UR4, c[0x0][0x590] ;  /* 0x0001640000047ab9 */ /* 0x000fe40000000a00 */
[----:B------:R-:W-:-:S04]  /*0980*/  ISETP.NE.U32.AND P0, PT, RZ, UR4, PT ;  /* 0x00000004ff007c0c */ /* 0x000fc8000bf05070 */
[----:B------:R-:W-:-:S13]  /*0990*/  ISETP.NE.AND.EX P0, PT, RZ, UR5, PT, P0 ;  /* 0x00000005ff007c0c */ /* 0x000fda000bf05300 */
[----:B------:R-:W-:Y:S05]  /*09a0*/  @!P0 BRA `(.L_x_11) ;  /* 0x00000000000c8947 */ /* 0x000fea0003800000 */
[----:B01----:R-:W0:Y:S02]  /*09b0*/  LDC.64 R6, c[0x0][0x590] ;  /* 0x00016400ff067b82 */ /* 0x003e240000000a00 */
[----:B0-----:R1:W5:Y:S01]  /*09c0*/  LDG.E R2, desc[UR12][R6.64] ;  /* 0x0000000c06027981 */ /* 0x001362000c1e1900 */
[----:B------:R-:W-:Y:S05]  /*09d0*/  BRA `(.L_x_10) ;  /* 0x0000000000047947 */ /* 0x000fea0003800000 */
.L_x_11:
[----:B------:R-:W3:Y:S02]  /*09e0*/  LDC R2, c[0x0][0x584] ;  /* 0x00016100ff027b82 */ /* 0x000ee40000000800 */
.L_x_10:
[----:B01----:R-:W0:Y:S08]  /*09f0*/  LDC R6, c[0x0][0x3c4] ;  /* 0x0000f100ff067b82 */ /* 0x003e300000000800 */
[----:B------:R-:W1:Y:S01]  /*0a00*/  LDC.64 R14, c[0x0][0x3c8] ;  /* 0x0000f200ff0e7b82 */ /* 0x000e620000000a00 */
[----:B0-----:R-:W-:-:S05]  /*0a10*/  VIADD R6, R6, 0x3f ;  /* 0x0000003f06067836 */ /* 0x001fca0000000000 */
[----:B------:R-:W-:-:S04]  /*0a20*/  SHF.R.S32.HI R7, RZ, 0x1f, R6 ;  /* 0x0000001fff077819 */ /* 0x000fc80000011406 */
[----:B------:R-:W-:-:S04]  /*0a30*/  LEA.HI R7, R7, R6, RZ, 0x6 ;  /* 0x0000000607077211 */ /* 0x000fc800078f30ff */
[----:B------:R-:W-:-:S05]  /*0a40*/  SHF.R.S32.HI R7, RZ, 0x6, R7 ;  /* 0x00000006ff077819 */ /* 0x000fca0000011407 */
[----:B-1----:R-:W-:-:S04]  /*0a50*/  IMAD R6, R7, R14, RZ ;  /* 0x0000000e07067224 */ /* 0x002fc800078e02ff */
[----:B------:R-:W-:Y:S01]  /*0a60*/  IMAD R6, R6, R15, RZ ;  /* 0x0000000f06067224 */ /* 0x000fe200078e02ff */
[----:B------:R-:W-:Y:S06]  /*0a70*/  @!P1 BRA `(.L_x_12) ;  /* 0x00000000000c9947 */ /* 0x000fec0003800000 */
[----:B------:R-:W-:Y:S01]  /*0a80*/  UCGABAR_WAIT ;  /* 0x0000000000007dc7 */ /* 0x000fe20008000000 */
[----:B------:R-:W-:Y:S01]  /*0a90*/  CCTL.IVALL ;  /* 0x00000000ff00798f */ /* 0x000fe20002000000 */
[----:B------:R-:W-:Y:S05]  /*0aa0*/  BRA `(.L_x_13) ;  /* 0x0000000000047947 */ /* 0x000fea0003800000 */
.L_x_12:
[----:B------:R-:W-:Y:S06]  /*0ab0*/  BAR.SYNC.DEFER_BLOCKING 0x0 ;  /* 0x0000000000007b1d */ /* 0x000fec0000010000 */
.L_x_13:
[----:B------:R-:W-:-:S13]  /*0ac0*/  ISETP.NE.AND P0, PT, R9, RZ, PT ;  /* 0x000000ff0900720c */ /* 0x000fda0003f05270 */
[----:B------:R-:W-:Y:S05]  /*0ad0*/  @!P0 BRA `(.L_x_14) ;  /* 0x0000005400188947 */ /* 0x000fea0003800000 */
[----:B------:R-:W-:-:S13]  /*0ae0*/  ISETP.NE.AND P0, PT, R9, 0x1, PT ;  /* 0x000000010900780c */ /* 0x000fda0003f05270 */
[----:B------:R-:W-:Y:S05]  /*0af0*/  @P0 EXIT ;  /* 0x000000000000094d */ /* 0x000fea0003800000 */
[----:B------:R-:W-:Y:S01]  /*0b00*/  ISETP.GE.AND P0, PT, R6, 0x1, PT ;  /* 0x000000010600780c */ /* 0x000fe20003f06270 */
[----:B------:R-:W-:Y:S01]  /*0b10*/  UMOV UR4, URZ ;  /* 0x0000003f00047c82 */ /* 0x000fe20008000000 */
[----:B------:R-:W-:Y:S02]  /*0b20*/  CS2R R86, SRZ ;  /* 0x0000000000567805 */ /* 0x000fe4000001ff00 */
[----:B------:R-:W-:Y:S02]  /*0b30*/  CS2R R24, SRZ ;  /* 0x0000000000187805 */ /* 0x000fe4000001ff00 */
[----:B------:R-:W-:Y:S02]  /*0b40*/  CS2R R26, SRZ ;  /* 0x00000000001a7805 */ /* 0x000fe4000001ff00 */
[----:B------:R-:W-:Y:S02]  /*0b50*/  CS2R R28, SRZ ;  /* 0x00000000001c7805 */ /* 0x000fe4000001ff00 */
[----:B------:R-:W-:-:S02]  /*0b60*/  CS2R R30, SRZ ;  /* 0x00000000001e7805 */ /* 0x000fc4000001ff00 */
[----:B------:R-:W-:Y:S02]  /*0b70*/  CS2R R32, SRZ ;  /* 0x0000000000207805 */ /* 0x000fe4000001ff00 */
        /* <DEDUP_REMOVED lines=25> */
[----:B------:R-:W-:Y:S01]  /*0d10*/  CS2R R84, SRZ ;  /* 0x0000000000547805 */ /* 0x000fe2000001ff00 */
[----:B------:R-:W-:Y:S06]  /*0d20*/  @!P0 BRA `(.L_x_15) ;  /* 0x0000000000a88947 */ /* 0x000fec0003800000 */
[----:B------:R-:W-:-:S04]  /*0d30*/  LOP3.LUT R7, R4, 0x1, RZ, 0xfc, !PT ;  /* 0x0000000104077812 */ /* 0x000fc800078efcff */
[----:B------:R-:W-:-:S13]  /*0d40*/  ISETP.NE.AND P0, PT, R7, 0x3, PT ;  /* 0x000000030700780c */ /* 0x000fda0003f05270 */
[----:B------:R-:W-:Y:S05]  /*0d50*/  @!P0 BRA `(.L_x_16) ;  /* 0x0000000000048947 */ /* 0x000fea0003800000 */
[----:B------:R-:W-:Y:S01]  /*0d60*/  BPT.TRAP 0x1 ;  /* 0x000000040000795c */ /* 0x000fe20000300000 */
.L_x_16:
[----:B------:R-:W0:Y:S01]  /*0d70*/  S2UR UR5, SR_CgaCtaId ;  /* 0x00000000000579c3 */ /* 0x000e220000008800 */
[----:B------:R-:W-:Y:S01]  /*0d80*/  SHF.L.U32 R7, RZ, 0x1f, RZ ;  /* 0x0000001fff077819 */ /* 0x000fe200000006ff */
[----:B------:R-:W-:Y:S02]  /*0d90*/  UMOV UR4, 0x400 ;  /* 0x0000040000047882 */ /* 0x000fe40000000000 */
[----:B0-----:R-:W-:-:S12]  /*0da0*/  ULEA UR4, UR5, UR4, 0x18 ;  /* 0x0000000405047291 */ /* 0x001fd8000f8ec03f */
.L_x_17:
[----:B0-----:R-:W-:-:S04]  /*0db0*/  IMAD.U32 R8, RZ, RZ, UR4 ;  /* 0x00000004ff087e24 */ /* 0x001fc8000f8e00ff */
[----:B------:R0:W1:Y:S03]  /*0dc0*/  SYNCS.PHASECHK.TRANS64.TRYWAIT P0, [R8+URZ+0x36000], R7 ;  /* 0x03600007080075a7 */ /* 0x000066000800017f */
[----:B-1----:R-:W-:Y:S05]  /*0dd0*/  @!P0 NANOSLEEP.SYNCS 0x989680 ;  /* 0x009896800000895d */ /* 0x002fea0003900000 */
[----:B------:R-:W1:Y:S02]  /*0de0*/  @!P0 SYNCS.PHASECHK.TRANS64 P0, [R8+URZ+0x36000], R7 ;  /* 0x03600007080085a7 */ /* 0x000e64000800007f */
[----:B-1----:R-:W-:Y:S05]  /*0df0*/  @!P0 BRA `(.L_x_17) ;  /* 0xfffffffc00ec8947 */ /* 0x002fea000383ffff */
[----:B------:R-:W-:Y:S01]  /*0e00*/  UIADD3 UR5, UR4, 0x12000, URZ ;  /* 0x0001200004057890 */ /* 0x000fe2000fffe03f */
[----:B------:R-:W-:Y:S01]  /*0e10*/  WARPGROUP.ARRIVE ;  /* 0x00000000000079c5 */ /* 0x000fe20000000000 */
[----:B------:R-:W-:Y:S02]  /*0e20*/  USHF.R.U32.HI UR4, URZ, 0x4, UR4 ;  /* 0x000000043f047899 */ /* 0x000fe40008011604 */
[----:B------:R-:W-:Y:S02]  /*0e30*/  USHF.R.U32.HI UR5, URZ, 0x4, UR5 ;  /* 0x000000043f057899 */ /* 0x000fe40008011605 */
[----:B------:R-:W-:Y:S02]  /*0e40*/  ULOP3.LUT UR4, UR4, 0x3fff, URZ, 0xc0, !UPT ;  /* 0x00003fff04047892 */ /* 0x000fe4000f8ec03f */
[----:B------:R-:W-:Y:S02]  /*0e50*/  ULOP3.LUT UR5, UR5, 0x3fff, URZ, 0xc0, !UPT ;  /* 0x00003fff05057892 */ /* 0x000fe4000f8ec03f */
[----:B------:R-:W-:-:S02]  /*0e60*/  ULOP3.LUT UR9, UR4, 0x10000, URZ, 0xfc, !UPT ;  /* 0x0001000004097892 */ /* 0x000fc4000f8efc3f */
[----:B------:R-:W-:Y:S01]  /*0e70*/  ULOP3.LUT UR8, UR5, 0x10000, URZ, 0xfc, !UPT ;  /* 0x0001000005087892 */ /* 0x000fe2000f8efc3f */
[----:B------:R-:W-:Y:S02]  /*0e80*/  UMOV UR7, 0x40000040 ;  /* 0x4000004000077882 */ /* 0x000fe40000000000 */
[----:B------:R-:W-:Y:S02]  /*0e90*/  UMOV UR5, 0x40000040 ;  /* 0x4000004000057882 */ /* 0x000fe40000000000 */
[----:B------:R-:W-:Y:S02]  /*0ea0*/  UMOV UR4, UR9 ;  /* 0x0000000900047c82 */ /* 0x000fe40008000000 */
[----:B------:R-:W-:Y:S02]  /*0eb0*/  UMOV UR6, UR8 ;  /* 0x0000000800067c82 */ /* 0x000fe40008000000 */
[----:B------:R-:W-:Y:S01]  /*0ec0*/  HGMMA.64x128x16.F32.BF16 R24, gdesc[UR4], RZ, !UPT ;  /* 0x01e00000041879f0 */ /* 0x000fe2000c7018ff */
[----:B------:R-:W-:-:S02]  /*0ed0*/  UIADD3 UR4, UR9, 0x2, URZ ;  /* 0x0000000209047890 */ /* 0x000fc4000fffe03f */
[----:B------:R-:W-:Y:S01]  /*0ee0*/  UIADD3 UR6, UR8, 0x2, URZ ;  /* 0x0000000208067890 */ /* 0x000fe2000fffe03f */
[----:B------:R-:W-:Y:S01]  /*0ef0*/  UMOV UR5, 0x40000040 ;  /* 0x4000004000057882 */ /* 0x000fe20000000000 */
[----:B------:R-:W-:-:S07]  /*0f00*/  UMOV UR7, 0x40000040 ;  /* 0x4000004000077882 */ /* 0x000fce0000000000 */
[----:B------:R-:W-:Y:S01]  /*0f10*/  HGMMA.64x128x16.F32.BF16 R24, gdesc[UR4], R24 ;  /* 0x01e00000041879f0 */ /* 0x000fe20008701818 */
[----:B------:R-:W-:Y:S02]  /*0f20*/  UIADD3 UR4, UR9, 0x4, URZ ;  /* 0x0000000409047890 */ /* 0x000fe4000fffe03f */
        /* <DEDUP_REMOVED lines=8> */
[----:B------:R-:W-:Y:S01]  /*0fb0*/  HGMMA.64x128x16.F32.BF16 R24, gdesc[UR4], R24, gsb0 ;  /* 0x01e00000041879f0 */ /* 0x000fe20008001818 */
[----:B------:R-:W-:-:S05]  /*0fc0*/  UMOV UR4, 0x1 ;  /* 0x0000000100047882 */ /* 0x000fca0000000000 */
.L_x_15:
[----:B0-----:R-:W-:-:S05]  /*0fd0*/  VIMNMX R7, R6, 0x1, PT ;  /* 0x0000000106077848 */ /* 0x001fca0003fe0100 */
[----:B------:R-:W-:-:S05]  /*0fe0*/  IMAD.IADD R7, R6, 0x1, -R7 ;  /* 0x0000000106077824 */ /* 0x000fca00078e0a07 */
[----:B------:R-:W-:-:S13]  /*0ff0*/  ISETP.GE.AND P0, PT, R7, 0x1, PT ;  /* 0x000000010700780c */ /* 0x000fda0003f06270 */
[----:B------:R-:W-:Y:S05]  /*1000*/  @!P0 BRA `(.L_x_18) ;  /* 0x00000004001c8947 */ /* 0x000fea0003800000 */
[----:B------:R-:W0:Y:S01]  /*1010*/  S2UR UR6, SR_CgaCtaId ;  /* 0x00000000000679c3 */ /* 0x000e220000008800 */
[----:B------:R-:W-:Y:S01]  /*1020*/  UMOV UR5, 0x400 ;  /* 0x0000040000057882 */ /* 0x000fe20000000000 */
[----:B------:R-:W-:Y:S01]  /*1030*/  LOP3.LUT R13, R4, 0x1, RZ, 0xfc, !PT ;  /* 0x00000001040d7812 */ /* 0x000fe200078efcff */
[----:B------:R-:W-:Y:S01]  /*1040*/  IMAD.MOV.U32 R12, RZ, RZ, RZ ;  /* 0x000000ffff0c7224 */ /* 0x000fe200078e00ff */
[----:B------:R-:W-:Y:S01]  /*1050*/  UISETP.NE.U32.AND UP0, UPT, UR4, URZ, UPT ;  /* 0x0000003f0400728c */ /* 0x000fe2000bf05070 */
[----:B------:R-:W-:Y:S02]  /*1060*/  IMAD.MOV.U32 R8, RZ, RZ, R7 ;  /* 0x000000ffff087224 */ /* 0x000fe400078e0007 */
[----:B------:R-:W-:Y:S01]  /*1070*/  IMAD.MOV.U32 R9, RZ, RZ, RZ ;  /* 0x000000ffff097224 */ /* 0x000fe200078e00ff */
[----:B0-----:R-:W-:-:S04]  /*1080*/  ULEA UR7, UR6, UR5, 0x18 ;  /* 0x0000000506077291 */ /* 0x001fc8000f8ec03f */
[----:B------:R-:W-:Y:S02]  /*1090*/  UIADD3 UR6, UR7, 0x12000, URZ ;  /* 0x0001200007067890 */ /* 0x000fe4000fffe03f */
[----:B------:R-:W-:Y:S02]  /*10a0*/  USHF.R.U32.HI UR5, URZ, 0x4, UR7 ;  /* 0x000000043f057899 */ /* 0x000fe40008011607 */
[----:B------:R-:W-:Y:S02]  /*10b0*/  USHF.R.U32.HI UR6, URZ, 0x4, UR6 ;  /* 0x000000043f067899 */ /* 0x000fe40008011606 */
[----:B------:R-:W-:Y:S02]  /*10c0*/  ULOP3.LUT UR5, UR5, 0x3fff, URZ, 0xc0, !UPT ;  /* 0x00003fff05057892 */ /* 0x000fe4000f8ec03f */
[----:B------:R-:W-:Y:S02]  /*10d0*/  ULOP3.LUT UR6, UR6, 0x3fff, URZ, 0xc0, !UPT ;  /* 0x00003fff06067892 */ /* 0x000fe4000f8ec03f */
[----:B------:R-:W-:-:S02]  /*10e0*/  ULOP3.LUT UR14, UR5, 0x10000, URZ, 0xfc, !UPT ;  /* 0x00010000050e7892 */ /* 0x000fc4000f8efc3f */
[----:B------:R-:W-:-:S12]  /*10f0*/  ULOP3.LUT UR15, UR6, 0x10000, URZ, 0xfc, !UPT ;  /* 0x00010000060f7892 */ /* 0x000fd8000f8efc3f */
.L_x_23:
[----:B------:R-:W-:-:S13]  /*1100*/  ISETP.NE.AND P1, PT, R13, 0x3, PT ;  /* 0x000000030d00780c */ /* 0x000fda0003f25270 */
[----:B------:R-:W-:Y:S05]  /*1110*/  @!P1 BRA `(.L_x_19) ;  /* 0x0000000000049947 */ /* 0x000fea0003800000 */
[----:B------:R-:W-:Y:S01]  /*1120*/  BPT.TRAP 0x1 ;  /* 0x000000040000795c */ /* 0x000fe20000300000 */
.L_x_19:
[----:B------:R-:W-:Y:S01]  /*1130*/  SHF.L.U32 R10, R12, 0x1f, RZ ;  /* 0x0000001f0c0a7819 */ /* 0x000fe200000006ff */
[----:B------:R-:W-:-:S12]  /*1140*/  ULEA UR5, UR4, UR7, 0x3 ;  /* 0x0000000704057291 */ /* 0x000fd8000f8e183f */
.L_x_20:
[----:B0-----:R-:W-:-:S04]  /*1150*/  IMAD.U32 R11, RZ, RZ, UR5 ;  /* 0x00000005ff0b7e24 */ /* 0x001fc8000f8e00ff */
[----:B------:R0:W1:Y:S03]  /*1160*/  SYNCS.PHASECHK.TRANS64.TRYWAIT P0, [R11+URZ+0x36000], R10 ;  /* 0x0360000a0b0075a7 */ /* 0x000066000800017f */
[----:B-1----:R-:W-:Y:S05]  /*1170*/  @!P0 NANOSLEEP.SYNCS 0x989680 ;  /* 0x009896800000895d */ /* 0x002fea0003900000 */
[----:B------:R-:W1:Y:S02]  /*1180*/  @!P0 SYNCS.PHASECHK.TRANS64 P0, [R11+URZ+0x36000], R10 ;  /* 0x0360000a0b0085a7 */ /* 0x000e64000800007f */
[----:B-1----:R-:W-:Y:S05]  /*1190*/  @!P0 BRA `(.L_x_20) ;  /* 0xfffffffc00ec8947 */ /* 0x002fea000383ffff */
[----:B------:R-:W-:Y:S01]  /*11a0*/  ULEA UR5, UR4, UR14, 0x9 ;  /* 0x0000000e04057291 */ /* 0x000fe2000f8e483f */
[----:B------:R-:W-:Y:S01]  /*11b0*/  WARPGROUP.ARRIVE ;  /* 0x00000000000079c5 */ /* 0x000fe20000000000 */
[----:B------:R-:W-:Y:S01]  /*11c0*/  ULEA UR6, UR4, UR15, 0xa ;  /* 0x0000000f04067291 */ /* 0x000fe2000f8e503f */
[----:B------:R-:W-:Y:S01]  /*11d0*/  UMOV UR9, 0x40000040 ;  /* 0x4000004000097882 */ /* 0x000fe20000000000 */
[----:B------:R-:W-:-:S03]  /*11e0*/  UMOV UR11, 0x40000040 ;  /* 0x40000040000b7882 */ /* 0x000fc60000000000 */
[----:B------:R-:W-:Y:S02]  /*11f0*/  UMOV UR8, UR5 ;  /* 0x0000000500087c82 */ /* 0x000fe40008000000 */
[----:B------:R-:W-:Y:S02]  /*1200*/  UMOV UR10, UR6 ;  /* 0x00000006000a7c82 */ /* 0x000fe40008000000 */
[----:B------:R-:W-:Y:S01]  /*1210*/  HGMMA.64x128x16.F32.BF16 R24, gdesc[UR8], R24, UP0 ;  /* 0x01e00000081879f0 */ /* 0x000fe2000bf01818 */
        /* <DEDUP_REMOVED lines=14> */
[----:B------:R-:W-:Y:S03]  /*1300*/  HGMMA.64x128x16.F32.BF16 R24, gdesc[UR8], R24, gsb0 ;  /* 0x01e00000081879f0 */ /* 0x000fe60008001818 */
[----:B------:R-:W-:Y:S02]  /*1310*/  WARPGROUP.DEPBAR.LE gsb0, 0x1 ;  /* 0x00008000000079c5 */ /* 0x000fe40000010100 */
[----:B------:R-:W-:Y:S05]  /*1320*/  @!P1 BRA `(.L_x_21) ;  /* 0x0000000000049947 */ /* 0x000fea0003800000 */
[----:B------:R-:W-:Y:S01]  /*1330*/  BPT.TRAP 0x1 ;  /* 0x000000040000795c */ /* 0x000fe20000300000 */
.L_x_21:
[----:B------:R-:W-:-:S13]  /*1340*/  ISETP.NE.AND P0, PT, R5, RZ, PT ;  /* 0x000000ff0500720c */ /* 0x000fda0003f05270 */
[----:B0-----:R-:W-:-:S05]  /*1350*/  @P0 LEA R10, R9, UR7, 0x3 ;  /* 0x00000007090a0c11 */ /* 0x001fca000f8e18ff */
[----:B------:R-:W-:-:S05]  /*1360*/  @P0 VIADD R10, R10, 0x36048 ;  /* 0x000360480a0a0836 */ /* 0x000fca0000000000 */
[----:B------:R-:W-:-:S04]  /*1370*/  @P0 PRMT R10, R3, 0x654, R10 ;  /* 0x00000654030a0816 */ /* 0x000fc8000000000a */
[----:B------:R0:W-:Y:S01]  /*1380*/  @P0 SYNCS.ARRIVE.TRANS64.RED.A1T0 RZ, [R10+URZ], RZ ;  /* 0x000000ff0aff09a7 */ /* 0x0001e2000810043f */
[----:B------:R-:W-:-:S13]  /*1390*/  ISETP.GT.U32.AND P0, PT, R4, 0x1, PT ;  /* 0x000000010400780c */ /* 0x000fda0003f04070 */
[----:B0-----:R-:W-:Y:S05]  /*13a0*/  @P0 BRA `(.L_x_22) ;  /* 0x0000000000040947 */ /* 0x001fea0003800000 */
[----:B------:R-:W-:Y:S01]  /*13b0*/  BPT.TRAP 0x1 ;  /* 0x000000040000795c */ /* 0x000fe20000300000 */
.L_x_22:
[----:B------:R-:W-:Y:S01]  /*13c0*/  UIADD3 UR4, UR4, 0x1, URZ ;  /* 0x0000000104047890 */ /* 0x000fe2000fffe03f */
[C---:B------:R-:W-:Y:S01]  /*13d0*/  ISETP.GT.AND P1, PT, R8.reuse, 0x1, PT ;  /* 0x000000010800780c */ /* 0x040fe20003f24270 */
[----:B------:R-:W-:Y:S02]  /*13e0*/  VIADD R9, R9, 0x1 ;  /* 0x0000000109097836 */ /* 0x000fe40000000000 */
[----:B------:R-:W-:Y:S01]  /*13f0*/  UISETP.NE.AND UP0, UPT, UR4, 0x9, UPT ;  /* 0x000000090400788c */ /* 0x000fe2000bf05270 */
[----:B------:R-:W-:Y:S02]  /*1400*/  VIADD R8, R8, 0xffffffff ;  /* 0xffffffff08087836 */ /* 0x000fe40000000000 */
[C---:B------:R-:W-:Y:S01]  /*1410*/  ISETP.NE.AND P0, PT, R9.reuse, 0x9, PT ;  /* 0x000000090900780c */ /* 0x040fe20003f05270 */
[----:B------:R-:W-:Y:S02]  /*1420*/  USEL UR5, URZ, 0x1, UP0 ;  /* 0x000000013f057887 */ /* 0x000fe40008000000 */
[----:B------:R-:W-:Y:S01]  /*1430*/  USEL UR4, UR4, URZ, UP0 ;  /* 0x0000003f04047287 */ /* 0x000fe20008000000 */
[----:B------:R-:W-:Y:S01]  /*1440*/  SEL R9, R9, RZ, P0 ;  /* 0x000000ff09097207 */ /* 0x000fe20000000000 */
[----:B------:R-:W-:-:S02]  /*1450*/  UPLOP3.LUT UP0, UPT, UPT, UPT, UPT, 0x80, 0x0 ;  /* 0x000000000000789c */ /* 0x000fc40003f0f070 */
[----:B------:R-:W-:Y:S01]  /*1460*/  LOP3.LUT R12, R12, UR5, RZ, 0x3c, !PT ;  /* 0x000000050c0c7c12 */ /* 0x000fe2000f8e3cff */
[----:B------:R-:W-:Y:S08]  /*1470*/  @P1 BRA `(.L_x_23) ;  /* 0xfffffffc00201947 */ /* 0x000ff0000383ffff */
.L_x_18:
[----:B------:R-:W-:Y:S01]  /*1480*/  ISETP.GE.AND P0, PT, R6, 0x1, PT ;  /* 0x000000010600780c */ /* 0x000fe20003f06270 */
[----:B------:R-:W-:-:S12]  /*1490*/  WARPGROUP.DEPBAR.LE gsb0, 0x0 ;  /* 0x00008000000079c5 */ /* 0x000fd80000010000 */
[----:B------:R-:W-:Y:S05]  /*14a0*/  @!P0 BRA `(.L_x_24) ;  /* 0x0000000000548947 */ /* 0x000fea0003800000 */
[----:B------:R-:W-:-:S04]  /*14b0*/  LOP3.LUT R6, R4, 0x1, RZ, 0xfc, !PT ;  /* 0x0000000104067812 */ /* 0x000fc800078efcff */
[----:B------:R-:W-:-:S13]  /*14c0*/  ISETP.NE.AND P0, PT, R6, 0x3, PT ;  /* 0x000000030600780c */ /* 0x000fda0003f05270 */
[----:B------:R-:W-:Y:S05]  /*14d0*/  @!P0 BRA `(.L_x_25) ;  /* 0x0000000000048947 */ /* 0x000fea0003800000 */
[----:B------:R-:W-:Y:S01]  /*14e0*/  BPT.TRAP 0x1 ;  /* 0x000000040000795c */ /* 0x000fe20000300000 */
.L_x_25:
[----:B------:R-:W-:Y:S01]  /*14f0*/  ISETP.NE.AND P0, PT, R5, RZ, PT ;  /* 0x000000ff0500720c */ /* 0x000fe20003f05270 */
[----:B------:R-:W-:Y:S01]  /*1500*/  BSSY B0, `(.L_x_26) ;  /* 0x000000d000007945 */ /* 0x000fe20003800000 */
[----:B------:R-:W-:-:S11]  /*1510*/  ISETP.GT.U32.AND P1, PT, R4, 0x1, PT ;  /* 0x000000010400780c */ /* 0x000fd60003f24070 */
[----:B------:R-:W-:Y:S05]  /*1520*/  @!P0 BRA `(.L_x_27) ;  /* 0x0000000000288947 */ /* 0x000fea0003800000 */
[----:B------:R-:W0:Y:S01]  /*1530*/  S2R R6, SR_CgaCtaId ;  /* 0x0000000000067919 */ /* 0x000e220000008800 */
[----:B------:R-:W-:-:S05]  /*1540*/  IMAD.WIDE.U32 R4, R7, 0x38e38e39, RZ ;  /* 0x38e38e3907047825 */ /* 0x000fca00078e00ff */
[----:B------:R-:W-:Y:S02]  /*1550*/  SHF.R.U32.HI R4, RZ, 0x1, R5 ;  /* 0x00000001ff047819 */ /* 0x000fe40000011605 */
[----:B------:R-:W-:-:S03]  /*1560*/  MOV R5, 0x400 ;  /* 0x0000040000057802 */ /* 0x000fc60000000f00 */
[----:B------:R-:W-:Y:S01]  /*1570*/  IMAD R7, R4, -0x9, R7 ;  /* 0xfffffff704077824 */ /* 0x000fe200078e0207 */
[----:B0-----:R-:W-:-:S05]  /*1580*/  LEA R6, R6, R5, 0x18 ;  /* 0x0000000506067211 */ /* 0x001fca00078ec0ff */
[----:B------:R-:W-:-:S04]  /*1590*/  IMAD R7, R7, 0x8, R6 ;  /* 0x0000000807077824 */ /* 0x000fc800078e0206 */
[----:B------:R-:W-:-:S05]  /*15a0*/  VIADD R4, R7, 0x36048 ;  /* 0x0003604807047836 */ /* 0x000fca0000000000 */
[----:B------:R-:W-:-:S04]  /*15b0*/  PRMT R4, R3, 0x654, R4 ;  /* 0x0000065403047816 */ /* 0x000fc80000000004 */
[----:B------:R0:W-:Y:S03]  /*15c0*/  SYNCS.ARRIVE.TRANS64.RED.A1T0 RZ, [R4+URZ], RZ ;  /* 0x000000ff04ff79a7 */ /* 0x0001e6000810043f */
.L_x_27:
[----:B------:R-:W-:Y:S05]  /*15d0*/  BSYNC B0 ;  /* 0x0000000000007941 */ /* 0x000fea0003800000 */
.L_x_26:
[----:B------:R-:W-:Y:S05]  /*15e0*/  @P1 BRA `(.L_x_24) ;  /* 0x0000000000041947 */ /* 0x000fea0003800000 */
[----:B------:R-:W-:Y:S01]  /*15f0*/  BPT.TRAP 0x1 ;  /* 0x000000040000795c */ /* 0x000fe20000300000 */
.L_x_24:
[----:B------:R-:W0:Y:S01]  /*1600*/  S2R R3, SR_TID.X ;  /* 0x0000000000037919 */ /* 0x000e220000002100 */
[----:B------:R-:W-:Y:S01]  /*1610*/  ULDC.64 UR4, c[0x0][0x280] ;  /* 0x0000a00000047ab9 */ /* 0x000fe20000000a00 */
[----:B------:R-:W1:Y:S01]  /*1620*/  S2R R5, SR_CTAID.Y ;  /* 0x0000000000057919 */ /* 0x000e620000002600 */
[----:B------:R-:W4:Y:S01]  /*1630*/  S2R R15, SR_CTAID.X ;  /* 0x00000000000f7919 */ /* 0x000f220000002500 */
[----:B0-----:R-:W-:-:S04]  /*1640*/  SHF.R.S32.HI R4, RZ, 0x1f, R3 ;  /* 0x0000001fff047819 */ /* 0x001fc80000011403 */
[----:B------:R-:W-:-:S04]  /*1650*/  LEA.HI R4, R4, R3, RZ, 0x7 ;  /* 0x0000000304047211 */ /* 0x000fc800078f38ff */
[----:B------:R-:W-:Y:S01]  /*1660*/  LOP3.LUT R4, R4, 0xffffff80, RZ, 0xc0, !PT ;  /* 0xffffff8004047812 */ /* 0x000fe200078ec0ff */
[----:B----4-:R-:W-:-:S04]  /*1670*/  IMAD.SHL.U32 R6, R15, 0x40, RZ ;  /* 0x000000400f067824 */ /* 0x010fc800078e00ff */
[----:B------:R-:W-:Y:S02]  /*1680*/  IMAD.IADD R8, R3, 0x1, -R4 ;  /* 0x0000000103087824 */ /* 0x000fe400078e0a04 */
[----:B-1----:R-:W-:-:S03]  /*1690*/  IMAD.SHL.U32 R4, R5, 0x80, RZ ;  /* 0x0000008005047824 */ /* 0x002fc600078e00ff */
[----:B------:R-:W-:Y:S02]  /*16a0*/  SHF.R.S32.HI R7, RZ, 0x1f, R8 ;  /* 0x0000001fff077819 */ /* 0x000fe40000011408 */
[----:B------:R-:W-:Y:S02]  /*16b0*/  ISETP.GE.AND P0, PT, R4, UR5, PT ;  /* 0x0000000504007c0c */ /* 0x000fe4000bf06270 */
[----:B------:R-:W-:Y:S02]  /*16c0*/  LEA.HI R3, R7, R8, RZ, 0x2 ;  /* 0x0000000807037211 */ /* 0x000fe400078f10ff */
[----:B------:R-:W-:Y:S02]  /*16d0*/  ISETP.GE.OR P0, PT, R6, UR4, P0 ;  /* 0x0000000406007c0c */ /* 0x000fe40008706670 */
[--C-:B------:R-:W-:Y:S02]  /*16e0*/  SHF.R.S32.HI R10, RZ, 0x2, R3.reuse ;  /* 0x00000002ff0a7819 */ /* 0x100fe40000011403 */
[----:B------:R-:W-:-:S04]  /*16f0*/  SHF.R.S32.HI R5, RZ, 0x1f, R3 ;  /* 0x0000001fff057819 */ /* 0x000fc80000011403 */
[----:B------:R-:W-:-:S04]  /*1700*/  LEA.HI R5, R5, R10, RZ, 0x3 ;  /* 0x0000000a05057211 */ /* 0x000fc800078f18ff */
[----:B------:R-:W-:Y:S01]  /*1710*/  LOP3.LUT R5, R5, 0xfffffff8, RZ, 0xc0, !PT ;  /* 0xfffffff805057812 */ /* 0x000fe200078ec0ff */
[----:B------:R-:W-:Y:S06]  /*1720*/  @P0 EXIT ;  /* 0x000000000000094d */ /* 0x000fec0003800000 */
[----:B------:R-:W0:Y:S01]  /*1730*/  LDC.64 R16, c[0x0][0x5d0] ;  /* 0x00017400ff107b82 */ /* 0x000e220000000a00 */
[----:B------:R-:W-:Y:S01]  /*1740*/  IMAD.IADD R10, R10, 0x1, -R5 ;  /* 0x000000010a0a7824 */ /* 0x000fe200078e0a05 */
[----:B------:R-:W-:Y:S02]  /*1750*/  LOP3.LUT R3, R3, 0x7ffffffc, RZ, 0xc0, !PT ;  /* 0x7ffffffc03037812 */ /* 0x000fe400078ec0ff */
[----:B------:R-:W-:Y:S02]  /*1760*/  LEA.HI R5, R7, R8, RZ, 0x5 ;  /* 0x0000000807057211 */ /* 0x000fe400078f28ff */
[----:B------:R-:W-:Y:S01]  /*1770*/  SHF.R.S32.HI R11, RZ, 0x1f, R10 ;  /* 0x0000001fff0b7819 */ /* 0x000fe2000001140a */
[----:B------:R-:W-:Y:S01]  /*1780*/  IMAD.IADD R3, R8, 0x1, -R3 ;  /* 0x0000000108037824 */ /* 0x000fe200078e0a03 */
[----:B------:R-:W-:Y:S02]  /*1790*/  SHF.R.S32.HI R5, RZ, 0x5, R5 ;  /* 0x00000005ff057819 */ /* 0x000fe40000011405 */
[----:B---3-5:R-:W-:Y:S01]  /*17a0*/  FSETP.NEU.AND P1, PT, R2, RZ, PT ;  /* 0x000000ff0200720b */ /* 0x028fe20003f2d000 */
[----:B------:R-:W-:-:S02]  /*17b0*/  IMAD.SHL.U32 R3, R3, 0x2, RZ ;  /* 0x0000000203037824 */ /* 0x000fc400078e00ff */
[----:B------:R-:W-:-:S03]  /*17c0*/  IMAD.WIDE R14, R15, 0x40, R10 ;  /* 0x000000400f0e7825 */ /* 0x000fc600078e020a */
[----:B------:R-:W-:Y:S01]  /*17d0*/  SHF.R.S32.HI R9, RZ, 0x1f, R3 ;  /* 0x0000001fff097819 */ /* 0x000fe20000011403 */
[C---:B------:R-:W-:Y:S01]  /*17e0*/  IMAD R7, R5.reuse, -0x10, -R6 ;  /* 0xfffffff005077824 */ /* 0x040fe200078e0a06 */
[C---:B------:R-:W-:Y:S01]  /*17f0*/  IADD3 R8, P0, R4.reuse, R3, RZ ;  /* 0x0000000304087210 */ /* 0x040fe20007f1e0ff */
[----:B------:R-:W-:Y:S01]  /*1800*/  IMAD.WIDE R14, R5, 0x10, R14 ;  /* 0x00000010050e7825 */ /* 0x000fe200078e020e */
[----:B------:R-:W-:Y:S02]  /*1810*/  IADD3 R3, -R3, UR5, -R4 ;  /* 0x0000000503037c10 */ /* 0x000fe4000fffe904 */
[----:B------:R-:W-:Y:S01]  /*1820*/  LEA.HI.X.SX32 R9, R4, R9, 0x1, P0 ;  /* 0x0000000904097211 */ /* 0x000fe200000f0eff */
[-C--:B0-----:R-:W-:Y:S01]  /*1830*/  IMAD R4, R15, R16.reuse, RZ ;  /* 0x000000100f047224 */ /* 0x081fe200078e02ff */
[----:B------:R-:W-:Y:S02]  /*1840*/  IADD3 R10, R7, UR4, -R10 ;  /* 0x00000004070a7c10 */ /* 0x000fe4000fffe80a */
[----:B------:R-:W-:Y:S01]  /*1850*/  ISETP.GT.AND P0, PT, R3, RZ, PT ;  /* 0x000000ff0300720c */ /* 0x000fe20003f04270 */
[----:B------:R-:W-:Y:S01]  /*1860*/  IMAD.WIDE.U32 R12, R14, R16, R8 ;  /* 0x000000100e0c7225 */ /* 0x000fe200078e0008 */
[----:B------:R-:W-:-:S02]  /*1870*/  SHF.L.U64.HI R11, R16, 0x3, R17 ;  /* 0x00000003100b7819 */ /* 0x000fc40000010211 */
[----:B------:R-:W-:Y:S01]  /*1880*/  ISETP.GT.AND P2, PT, R10, RZ, P0 ;  /* 0x000000ff0a00720c */ /* 0x000fe20000744270 */
[----:B------:R-:W-:Y:S02]  /*1890*/  IMAD R7, R14, R17, R4 ;  /* 0x000000110e077224 */ /* 0x000fe400078e0204 */
[----:B------:R-:W-:Y:S02]  /*18a0*/  IMAD.SHL.U32 R16, R16, 0x8, RZ ;  /* 0x0000000810107824 */ /* 0x000fe400078e00ff */
[----:B------:R-:W-:Y:S01]  /*18b0*/  IMAD.IADD R7, R13, 0x1, R7 ;  /* 0x000000010d077824 */ /* 0x000fe200078e0207 */
[----:B------:R-:W-:Y:S07]  /*18c0*/  @!P1 BRA `(.L_x_28) ;  /* 0x0000002c00f49947 */ /* 0x000fee0003800000 */
[----:B------:R-:W-:Y:S01]  /*18d0*/  ULDC.64 UR6, c[0x0][0x5b0] ;  /* 0x00016c0000067ab9 */ /* 0x000fe20000000a00 */
[----:B------:R-:W-:Y:S01]  /*18e0*/  ULDC.64 UR8, c[0x0][0x5a8] ;  /* 0x00016a0000087ab9 */ /* 0x000fe20000000a00 */
[----:B------:R-:W-:Y:S01]  /*18f0*/  IMAD R13, R15, UR6, RZ ;  /* 0x000000060f0d7c24 */ /* 0x000fe2000f8e02ff */
[----:B------:R-:W-:Y:S01]  /*1900*/  ULDC.64 UR4, c[0x0][0x5c8] ;  /* 0x0001720000047ab9 */ /* 0x000fe20000000a00 */
[----:B------:R-:W-:-:S04]  /*1910*/  IMAD.WIDE.U32 R18, R14, UR6, R8 ;  /* 0x000000060e127c25 */ /* 0x000fc8000f8e0008 */
[----:B------:R-:W-:Y:S01]  /*1920*/  IMAD R13, R14, UR7, R13 ;  /* 0x000000070e0d7c24 */ /* 0x000fe2000f8e020d */
[----:B------:R-:W-:-:S03]  /*1930*/  LEA R4, P1, R18, UR8, 0x1 ;  /* 0x0000000812047c11 */ /* 0x000fc6000f8208ff */
[----:B------:R-:W-:-:S05]  /*1940*/  IMAD.IADD R5, R19, 0x1, R13 ;  /* 0x0000000113057824 */ /* 0x000fca00078e020d */
[----:B------:R-:W-:-:S05]  /*1950*/  LEA.HI.X R5, R18, UR9, R5, 0x1, P1 ;  /* 0x0000000912057c11 */ /* 0x000fca00088f0c05 */
[----:B------:R-:W3:Y:S01]  /*1960*/  @P2 LDG.E.LTC128B.U16 R17, desc[UR12][R4.64] ;  /* 0x0000000c04112981 */ /* 0x000ee2000c1e1520 */
[C---:B------:R-:W-:Y:S01]  /*1970*/  LEA R6, P4, R12.reuse, UR4, 0x1 ;  /* 0x000000040c067c11 */ /* 0x040fe2000f8808ff */
[----:B------:R-:W-:Y:S01]  /*1980*/  BSSY B0, `(.L_x_29) ;  /* 0x000000b000007945 */ /* 0x000fe20003800000 */
[----:B------:R-:W-:Y:S02]  /*1990*/  ISETP.GT.AND P1, PT, R3, 0x1, PT ;  /* 0x000000010300780c */ /* 0x000fe40003f24270 */
[----:B------:R-:W-:Y:S02]  /*19a0*/  LEA.HI.X R7, R12, UR5, R7, 0x1, P4 ;  /* 0x000000050c077c11 */ /* 0x000fe4000a0f0c07 */
[----:B------:R-:W-:Y:S01]  /*19b0*/  ISETP.GT.AND P3, PT, R10, RZ, P1 ;  /* 0x000000ff0a00720c */ /* 0x000fe20000f64270 */
[----:B---3--:R-:W-:-:S04]  /*19c0*/  IMAD.U32 R19, R17, 0x10000, RZ ;  /* 0x0001000011137824 */ /* 0x008fc800078e00ff */
[----:B------:R-:W-:-:S04]  /*19d0*/  FMUL R19, R19, R2 ;  /* 0x0000000213137220 */ /* 0x000fc80000400000 */
[----:B--2---:R-:W-:-:S05]  /*19e0*/  FFMA R19, R24, R0, R19 ;  /* 0x0000000018137223 */ /* 0x004fca0000000013 */
[----:B------:R-:W-:-:S05]  /*19f0*/  F2FP.BF16.F32.PACK_AB R19, RZ, R19 ;  /* 0x00000013ff13723e */ /* 0x000fca00000010ff */
[----:B------:R0:W-:Y:S01]  /*1a00*/  @P2 STG.E.U16 desc[UR12][R6.64], R19 ;  /* 0x0000001306002986 */ /* 0x0001e2000c10150c */
[----:B------:R-:W-:Y:S05]  /*1a10*/  @!P3 BRA `(.L_x_30) ;  /* 0x000000000004b947 */ /* 0x000fea0003800000 */
[----:B------:R1:W5:Y:S02]  /*1a20*/  LDG.E.LTC128B.U16 R17, desc[UR12][R4.64+0x2] ;  /* 0x0000020c04117981 */ /* 0x000364000c1e1520 */
.L_x_30:
[----:B------:R-:W-:Y:S05]  /*1a30*/  BSYNC B0 ;  /* 0x0000000000007941 */ /* 0x000fea0003800000 */
.L_x_29:
[----:B------:R-:W-:Y:S01]  /*1a40*/  USHF.L.U32 UR5, UR6, 0x3, URZ ;  /* 0x0000000306057899 */ /* 0x000fe2000800063f */
[----:B-----5:R-:W-:Y:S01]  /*1a50*/  IMAD.U32 R15, R17, 0x10000, RZ ;  /* 0x00010000110f7824 */ /* 0x020fe200078e00ff */
[----:B------:R-:W-:Y:S01]  /*1a60*/  USHF.L.U64.HI UR4, UR6, 0x3, UR7 ;  /* 0x0000000306047899 */ /* 0x000fe20008010207 */
[----:B------:R-:W-:Y:S02]  /*1a70*/  ISETP.GT.AND P0, PT, R10, 0x8, P0 ;  /* 0x000000080a00780c */ /* 0x000fe40000704270 */
[----:B------:R-:W-:Y:S01]  /*1a80*/  FMUL R12, R15, R2 ;  /* 0x000000020f0c7220 */ /* 0x000fe20000400000 */
[----:B------:R-:W-:Y:S02]  /*1a90*/  IMAD.U32 R18, RZ, RZ, UR5 ;  /* 0x00000005ff127e24 */ /* 0x000fe4000f8e00ff */
[----:B0-----:R-:W-:Y:S02]  /*1aa0*/  IMAD.U32 R19, RZ, RZ, UR4 ;  /* 0x00000004ff137e24 */ /* 0x001fe4000f8e00ff */
[----:B------:R-:W-:Y:S01]  /*1ab0*/  FFMA R12, R25, R0, R12 ;  /* 0x00000000190c7223 */ /* 0x000fe2000000000c */
[----:B------:R-:W-:-:S04]  /*1ac0*/  IMAD.WIDE.U32 R18, R14, UR6, R18 ;  /* 0x000000060e127c25 */ /* 0x000fc8000f8e0012 */
[----:B------:R-:W-:Y:S02]  /*1ad0*/  F2FP.BF16.F32.PACK_AB R12, RZ, R12 ;  /* 0x0000000cff0c723e */ /* 0x000fe400000010ff */
[----:B------:R-:W-:-:S03]  /*1ae0*/  IADD3 R14, P2, R8, R18, RZ ;  /* 0x00000012080e7210 */ /* 0x000fc60007f5e0ff */
[----:B------:R0:W-:Y:S01]  /*1af0*/  @P3 STG.E.U16 desc[UR12][R6.64+0x2], R12 ;  /* 0x0000020c06003986 */ /* 0x0001e2000c10150c */
[----:B------:R-:W-:Y:S02]  /*1b00*/  IADD3.X R9, R9, R13, R19, P2, !PT ;  /* 0x0000000d09097210 */ /* 0x000fe400017fe413 */
[----:B------:R-:W-:-:S04]  /*1b10*/  LEA R8, P2, R14, UR8, 0x1 ;  /* 0x000000080e087c11 */ /* 0x000fc8000f8408ff */
[----:B------:R-:W-:Y:S02]  /*1b20*/  LEA.HI.X R9, R14, UR9, R9, 0x1, P2 ;  /* 0x000000090e097c11 */ /* 0x000fe400090f0c09 */
[----:B------:R-:W-:-:S06]  /*1b30*/  PRMT R14, R17, 0x7610, R14 ;  /* 0x00007610110e7816 */ /* 0x000fcc000000000e */
[----:B------:R-:W2:Y:S01]  /*1b40*/  @P0 LDG.E.LTC128B.U16 R14, desc[UR12][R8.64] ;  /* 0x0000000c080e0981 */ /* 0x000ea2000c1e1520 */
[C---:B------:R-:W-:Y:S01]  /*1b50*/  SHF.L.U64.HI R11, R16.reuse, 0x1, R11 ;  /* 0x00000001100b7819 */ /* 0x040fe2000001020b */
[----:B------:R-:W-:Y:S01]  /*1b60*/  BSSY B0, `(.L_x_31) ;  /* 0x000000b000007945 */ /* 0x000fe20003800000 */
[----:B------:R-:W-:Y:S02]  /*1b70*/  LEA R16, P2, R16, R6, 0x1 ;  /* 0x0000000610107211 */ /* 0x000fe400078408ff */
[----:B------:R-:W-:-:S03]  /*1b80*/  ISETP.GT.AND P1, PT, R10, 0x8, P1 ;  /* 0x000000080a00780c */ /* 0x000fc60000f24270 */
[----:B------:R-:W-:Y:S02]  /*1b90*/  IMAD.X R17, R11, 0x1, R7, P2 ;  /* 0x000000010b117824 */ /* 0x000fe400010e0607 */
[----:B--2---:R-:W-:-:S04]  /*1ba0*/  IMAD.U32 R13, R14, 0x10000, RZ ;  /* 0x000100000e0d7824 */ /* 0x004fc800078e00ff */
[----:B------:R-:W-:-:S04]  /*1bb0*/  FMUL R13, R13, R2 ;  /* 0x000000020d0d7220 */ /* 0x000fc80000400000 */
[----:B------:R-:W-:-:S05]  /*1bc0*/  FFMA R13, R26, R0, R13 ;  /* 0x000000001a0d7223 */ /* 0x000fca000000000d */
[----:B------:R-:W-:-:S05]  /*1bd0*/  F2FP.BF16.F32.PACK_AB R13, RZ, R13 ;  /* 0x0000000dff0d723e */ /* 0x000fca00000010ff */
[----:B------:R0:W-:Y:S01]  /*1be0*/  @P0 STG.E.U16 desc[UR12][R16.64], R13 ;  /* 0x0000000d10000986 */ /* 0x0001e2000c10150c */
[----:B------:R-:W-:Y:S05]  /*1bf0*/  @!P1 BRA `(.L_x_32) ;  /* 0x0000000000049947 */ /* 0x000fea0003800000 */
[----:B------:R2:W5:Y:S02]  /*1c00*/  LDG.E.LTC128B.U16 R14, desc[UR12][R8.64+0x2] ;  /* 0x0000020c080e7981 */ /* 0x000564000c1e1520 */
.L_x_32:
[----:B------:R-:W-:Y:S05]  /*1c10*/  BSYNC B0 ;  /* 0x0000000000007941 */ /* 0x000fea0003800000 */
.L_x_31:
[----:B-----5:R-:W-:Y:S01]  /*1c20*/  IMAD.U32 R11, R14, 0x10000, RZ ;  /* 0x000100000e0b7824 */ /* 0x020fe200078e00ff */
[----:B------:R-:W-:Y:S01]  /*1c30*/  ISETP.GT.AND P0, PT, R3, 0x8, PT ;  /* 0x000000080300780c */ /* 0x000fe20003f04270 */
[----:B0-----:R-:W-:Y:S01]  /*1c40*/  @P1 IMAD.MOV.U32 R13, RZ, RZ, R17 ;  /* 0x000000ffff0d1224 */ /* 0x001fe200078e0011 */
[----:B------:R-:W-:Y:S01]  /*1c50*/  BSSY B0, `(.L_x_33) ;  /* 0x000000a000007945 */ /* 0x000fe20003800000 */
[----:B------:R-:W-:Y:S01]  /*1c60*/  FMUL R12, R11, R2 ;  /* 0x000000020b0c7220 */ /* 0x000fe20000400000 */
[----:B------:R-:W-:-:S03]  /*1c70*/  ISETP.GT.AND P2, PT, R10, RZ, P0 ;  /* 0x000000ff0a00720c */ /* 0x000fc60000744270 */
[----:B------:R-:W-:-:S05]  /*1c80*/  FFMA R12, R27, R0, R12 ;  /* 0x000000001b0c7223 */ /* 0x000fca000000000c */
[----:B------:R-:W-:-:S04]  /*1c90*/  F2FP.BF16.F32.PACK_AB R12, RZ, R12 ;  /* 0x0000000cff0c723e */ /* 0x000fc800000010ff */
[----:B------:R-:W-:Y:S01]  /*1ca0*/  PRMT R11, R12, 0x7610, R11 ;  /* 0x000076100c0b7816 */ /* 0x000fe2000000000b */
[----:B------:R-:W-:-:S05]  /*1cb0*/  @P1 IMAD.MOV.U32 R12, RZ, RZ, R16 ;  /* 0x000000ffff0c1224 */ /* 0x000fca00078e0010 */
[----:B------:R0:W-:Y:S01]  /*1cc0*/  @P1 STG.E.U16 desc[UR12][R12.64+0x2], R11 ;  /* 0x0000020b0c001986 */ /* 0x0001e2000c10150c */
[----:B------:R-:W-:Y:S05]  /*1cd0*/  @!P2 BRA `(.L_x_34) ;  /* 0x000000000004a947 */ /* 0x000fea0003800000 */
[----:B------:R3:W5:Y:S02]  /*1ce0*/  LDG.E.LTC128B.U16 R14, desc[UR12][R4.64+0x10] ;  /* 0x0000100c040e7981 */ /* 0x000764000c1e1520 */
.L_x_34:
[----:B------:R-:W-:Y:S05]  /*1cf0*/  BSYNC B0 ;  /* 0x0000000000007941 */ /* 0x000fea0003800000 */
.L_x_33:
[----:B0----5:R-:W-:Y:S01]  /*1d00*/  IMAD.U32 R11, R14, 0x10000, RZ ;  /* 0x000100000e0b7824 */ /* 0x021fe200078e00ff */
[----:B------:R-:W-:Y:S01]  /*1d10*/  ISETP.GT.AND P1, PT, R3, 0x9, PT ;  /* 0x000000090300780c */ /* 0x000fe20003f24270 */
[----:B------:R-:W-:Y:S02]  /*1d20*/  BSSY B0, `(.L_x_35) ;  /* 0x0000008000007945 */ /* 0x000fe40003800000 */
[----:B------:R-:W-:Y:S01]  /*1d30*/  FMUL R11, R11, R2 ;  /* 0x000000020b0b7220 */ /* 0x000fe20000400000 */
[----:B------:R-:W-:-:S03]  /*1d40*/  ISETP.GT.AND P3, PT, R10, RZ, P1 ;  /* 0x000000ff0a00720c */ /* 0x000fc60000f64270 */
[----:B------:R-:W-:-:S05]  /*1d50*/  FFMA R11, R28, R0, R11 ;  /* 0x000000001c0b7223 */ /* 0x000fca000000000b */
[----:B------:R-:W-:-:S05]  /*1d60*/  F2FP.BF16.F32.PACK_AB R11, RZ, R11 ;  /* 0x0000000bff0b723e */ /* 0x000fca00000010ff */
[----:B------:R0:W-:Y:S01]  /*1d70*/  @P2 STG.E.U16 desc[UR12][R6.64+0x10], R11 ;  /* 0x0000100b06002986 */ /* 0x0001e2000c10150c */
[----:B------:R-:W-:Y:S05]  /*1d80*/  @!P3 BRA `(.L_x_36) ;  /* 0x000000000004b947 */ /* 0x000fea0003800000 */
[----:B------:R4:W5:Y:S02]  /*1d90*/  LDG.E.LTC128B.U16 R14, desc[UR12][R4.64+0x12] ;  /* 0x0000120c040e7981 */ /* 0x000964000c1e1520 */
.L_x_36:
[----:B------:R-:W-:Y:S05]  /*1da0*/  BSYNC B0 ;  /* 0x0000000000007941 */ /* 0x000fea0003800000 */
.L_x_35:
[----:B0----5:R-:W-:Y:S01]  /*1db0*/  IMAD.U32 R11, R14, 0x10000, RZ ;  /* 0x000100000e0b7824 */ /* 0x021fe200078e00ff */
[----:B------:R-:W-:Y:S01]  /*1dc0*/  ISETP.GT.AND P0, PT, R10, 0x8, P0 ;  /* 0x000000080a00780c */ /* 0x000fe20000704270 */
[----:B------:R-:W-:Y:S02]  /*1dd0*/  BSSY B0, `(.L_x_37) ;  /* 0x0000007000007945 */ /* 0x000fe40003800000 */
[----:B------:R-:W-:-:S04]  /*1de0*/  FMUL R12, R11, R2 ;  /* 0x000000020b0c7220 */ /* 0x000fc80000400000 */
[----:B------:R-:W-:-:S05]  /*1df0*/  FFMA R12, R29, R0, R12 ;  /* 0x000000001d0c7223 */ /* 0x000fca000000000c */
[----:B------:R-:W-:-:S05]  /*1e00*/  F2FP.BF16.F32.PACK_AB R12, RZ, R12 ;  /* 0x0000000cff0c723e */ /* 0x000fca00000010ff */
[----:B------:R0:W-:Y:S01]  /*1e10*/  @P3 STG.E.U16 desc[UR12][R6.64+0x12], R12 ;  /* 0x0000120c06003986 */ /* 0x0001e2000c10150c */
[----:B------:R-:W-:Y:S05]  /*1e20*/  @!P0 BRA `(.L_x_38) ;  /* 0x0000000000048947 */ /* 0x000fea0003800000 */
[----:B------:R0:W5:Y:S02]  /*1e30*/  LDG.E.LTC128B.U16 R14, desc[UR12][R8.64+0x10] ;  /* 0x0000100c080e7981 */ /* 0x000164000c1e1520 */
.L_x_38:
[----:B------:R-:W-:Y:S05]  /*1e40*/  BSYNC B0 ;  /* 0x0000000000007941 */ /* 0x000fea0003800000 */
.L_x_37:
[----:B-----5:R-:W-:Y:S01]  /*1e50*/  IMAD.U32 R11, R14, 0x10000, RZ ;  /* 0x000100000e0b7824 */ /* 0x020fe200078e00ff */
[----:B------:R-:W-:Y:S01]  /*1e60*/  ISETP.GT.AND P1, PT, R10, 0x8, P1 ;  /* 0x000000080a00780c */ /* 0x000fe20000f24270 */
[----:B0-----:R-:W-:Y:S01]  /*1e70*/  @P0 IMAD.MOV.U32 R12, RZ, RZ, R16 ;  /* 0x000000ffff0c0224 */ /* 0x001fe200078e0010 */
[----:B------:R-:W-:Y:S01]  /*1e80*/  BSSY B0, `(.L_x_39) ;  /* 0x0000008000007945 */ /* 0x000fe20003800000 */
[----:B------:R-:W-:Y:S01]  /*1e90*/  FMUL R11, R11, R2 ;  /* 0x000000020b0b7220 */ /* 0x000fe20000400000 */
[----:B------:R-:W-:-:S03]  /*1ea0*/  @P0 IMAD.MOV.U32 R13, RZ, RZ, R17 ;  /* 0x000000ffff0d0224 */ /* 0x000fc600078e0011 */
[----:B------:R-:W-:-:S05]  /*1eb0*/  FFMA R11, R30, R0, R11 ;  /* 0x000000001e0b7223 */ /* 0x000fca000000000b */
[----:B------:R-:W-:-:S05]  /*1ec0*/  F2FP.BF16.F32.PACK_AB R11, RZ, R11 ;  /* 0x0000000bff0b723e */ /* 0x000fca00000010ff */
[----:B------:R0:W-:Y:S01]  /*1ed0*/  @P0 STG.E.U16 desc[UR12][R12.64+0x10], R11 ;  /* 0x0000100b0c000986 */ /* 0x0001e2000c10150c */
[----:B------:R-:W-:Y:S05]  /*1ee0*/  @!P1 BRA `(.L_x_40) ;  /* 0x0000000000049947 */ /* 0x000fea0003800000 */
[----:B------:R0:W5:Y:S02]  /*1ef0*/  LDG.E.LTC128B.U16 R14, desc[UR12][R8.64+0x12] ;  /* 0x0000120c080e7981 */ /* 0x000164000c1e1520 */
.L_x_40:
[----:B------:R-:W-:Y:S05]  /*1f00*/  BSYNC B0 ;  /* 0x0000000000007941 */ /* 0x000fea0003800000 */
.L_x_39:
[----:B0----5:R-:W-:Y:S01]  /*1f10*/  IMAD.U32 R11, R14, 0x10000, RZ ;  /* 0x000100000e0b7824 */ /* 0x021fe200078e00ff */
[----:B------:R-:W-:Y:S01]  /*1f20*/  ISETP.GT.AND P0, PT, R3, 0x10, PT ;  /* 0x000000100300780c */ /* 0x000fe20003f04270 */
[----:B------:R-:W-:Y:S01]  /*1f30*/  @P1 IMAD.MOV.U32 R13, RZ, RZ, R17 ;  /* 0x000000ffff0d1224 */ /* 0x000fe200078e0011 */
        /* <DEDUP_REMOVED lines=10> */
.L_x_42:
[----:B------:R-:W-:Y:S05]  /*1fe0*/  BSYNC B0 ;  /* 0x0000000000007941 */ /* 0x000fea0003800000 */
.L_x_41:
        /* <DEDUP_REMOVED lines=10> */
.L_x_44:
[----:B------:R-:W-:Y:S05]  /*2090*/  BSYNC B0 ;  /* 0x0000000000007941 */ /* 0x000fea0003800000 */
.L_x_43:
        /* <DEDUP_REMOVED lines=9> */
.L_x_46:
[----:B------:R-:W-:Y:S05]  /*2130*/  BSYNC B0 ;  /* 0x0000000000007941 */ /* 0x000fea0003800000 */
.L_x_45:
        /* <DEDUP_REMOVED lines=11> */
.L_x_48:
[----:B------:R-:W-:Y:S05]  /*21f0*/  BSYNC B0 ;  /* 0x0000000000007941 */ /* 0x000fea0003800000 */
.L_x_47:
        /* <DEDUP_REMOVED lines=13> */
.L_x_50:
[----:B------:R-:W-:Y:S05]  /*22d0*/  BSYNC B0 ;  /* 0x0000000000007941 */ /* 0x000fea0003800000 */
.L_x_49:
        /* <DEDUP_REMOVED lines=10> */
.L_x_52:
[----:B------:R-:W-:Y:S05]  /*2380*/  BSYNC B0 ;  /* 0x0000000000007941 */ /* 0x000fea0003800000 */
.L_x_51:
        /* <DEDUP_REMOVED lines=9> */
.L_x_54:
[----:B------:R-:W-:Y:S05]  /*2420*/  BSYNC B0 ;  /* 0x0000000000007941 */ /* 0x000fea0003800000 */
.L_x_53:
        /* <DEDUP_REMOVED lines=11> */
.L_x_56:
[----:B------:R-:W-:Y:S05]  /*24e0*/  BSYNC B0 ;  /* 0x0000000000007941 */ /* 0x000fea0003800000 */
.L_x_55:
        /* <DEDUP_REMOVED lines=13> */
.L_x_58:
[----:B------:R-:W-:Y:S05]  /*25c0*/  BSYNC B0 ;  /* 0x0000000000007941 */ /* 0x000fea0003800000 */
.L_x_57:
        /* <DEDUP_REMOVED lines=10> */
.L_x_60:
[----:B------:R-:W-:Y:S05]  /*2670*/  BSYNC B0 ;  /* 0x0000000000007941 */ /* 0x000fea0003800000 */
.L_x_59:
        /* <DEDUP_REMOVED lines=9> */
.L_x_62:
[----:B------:R-:W-:Y:S05]  /*2710*/  BSYNC B0 ;  /* 0x0000000000007941 */ /* 0x000fea0003800000 */
.L_x_61:
        /* <DEDUP_REMOVED lines=11> */
.L_x_64:
[----:B------:R-:W-:Y:S05]  /*27d0*/  BSYNC B0 ;  /* 0x0000000000007941 */ /* 0x000fea0003800000 */
.L_x_63:
        /* <DEDUP_REMOVED lines=13> */
.L_x_66:
[----:B------:R-:W-:Y:S05]  /*28b0*/  BSYNC B0 ;  /* 0x0000000000007941 */ /* 0x000fea0003800000 */
.L_x_65:
        /* <DEDUP_REMOVED lines=10> */
.L_x_68:
[----:B------:R-:W-:Y:S05]  /*2960*/  BSYNC B0 ;  /* 0x0000000000007941 */ /* 0x000fea0003800000 */
.L_x_67:
        /* <DEDUP_REMOVED lines=9> */
.L_x_70:
[----:B------:R-:W-:Y:S05]  /*2a00*/  BSYNC B0 ;  /* 0x0000000000007941 */ /* 0x000fea0003800000 */
.L_x_69:
        /* <DEDUP_REMOVED lines=11> */
.L_x_72:
[----:B------:R-:W-:Y:S05]  /*2ac0*/  BSYNC B0 ;  /* 0x0000000000007941 */ /* 0x000fea0003800000 */
.L_x_71:
        /* <DEDUP_REMOVED lines=13> */
.L_x_74:
[----:B------:R-:W-:Y:S05]  /*2ba0*/  BSYNC B0 ;  /* 0x0000000000007941 */ /* 0x000fea0003800000 */
.L_x_73:
        /* <DEDUP_REMOVED lines=10> */
.L_x_76:
[----:B------:R-:W-:Y:S05]  /*2c50*/  BSYNC B0 ;  /* 0x0000000000007941 */ /* 0x000fea0003800000 */
.L_x_75:
        /* <DEDUP_REMOVED lines=9> */
.L_x_78:
[----:B------:R-:W-:Y:S05]  /*2cf0*/  BSYNC B0 ;  /* 0x0000000000007941 */ /* 0x000fea0003800000 */
.L_x_77:
        /* <DEDUP_REMOVED lines=11> */
.L_x_80:
[----:B------:R-:W-:Y:S05]  /*2db0*/  BSYNC B0 ;  /* 0x0000000000007941 */ /* 0x000fea0003800000 */
.L_x_79:
        /* <DEDUP_REMOVED lines=13> */
.L_x_82:
[----:B------:R-:W-:Y:S05]  /*2e90*/  BSYNC B0 ;  /* 0x0000000000007941 */ /* 0x000fea0003800000 */
.L_x_81:
        /* <DEDUP_REMOVED lines=10> */
.L_x_84:
[----:B------:R-:W-:Y:S05]  /*2f40*/  BSYNC B0 ;  /* 0x0000000000007941 */ /* 0x000fea0003800000 */
.L_x_83:
        /* <DEDUP_REMOVED lines=9> */
.L_x_86:
[----:B------:R-:W-:Y:S05]  /*2fe0*/  BSYNC B0 ;  /* 0x0000000000007941 */ /* 0x000fea0003800000 */
.L_x_85:
        /* <DEDUP_REMOVED lines=11> */
.L_x_88:
[----:B------:R-:W-:Y:S05]  /*30a0*/  BSYNC B0 ;  /* 0x0000000000007941 */ /* 0x000fea0003800000 */
.L_x_87:
        /* <DEDUP_REMOVED lines=13> */
.L_x_90:
[----:B------:R-:W-:Y:S05]  /*3180*/  BSYNC B0 ;  /* 0x0000000000007941 */ /* 0x000fea0003800000 */
.L_x_89:
        /* <DEDUP_REMOVED lines=10> */
.L_x_92:
[----:B------:R-:W-:Y:S05]  /*3230*/  BSYNC B0 ;  /* 0x0000000000007941 */ /* 0x000fea0003800000 */
.L_x_91:
        /* <DEDUP_REMOVED lines=9> */
.L_x_94:
[----:B------:R-:W-:Y:S05]  /*32d0*/  BSYNC B0 ;  /* 0x0000000000007941 */ /* 0x000fea0003800000 */
.L_x_93:
        /* <DEDUP_REMOVED lines=11> */
.L_x_96:
[----:B------:R-:W-:Y:S05]  /*3390*/  BSYNC B0 ;  /* 0x0000000000007941 */ /* 0x000fea0003800000 */
.L_x_95:
        /* <DEDUP_REMOVED lines=13> */
.L_x_98:
[----:B------:R-:W-:Y:S05]  /*3470*/  BSYNC B0 ;  /* 0x0000000000007941 */ /* 0x000fea0003800000 */
.L_x_97:
        /* <DEDUP_REMOVED lines=10> */
.L_x_100:
[----:B------:R-:W-:Y:S05]  /*3520*/  BSYNC B0 ;  /* 0x0000000000007941 */ /* 0x000fea0003800000 */
.L_x_99:
        /* <DEDUP_REMOVED lines=9> */
.L_x_102:
[----:B------:R-:W-:Y:S05]  /*35c0*/  BSYNC B0 ;  /* 0x0000000000007941 */ /* 0x000fea0003800000 */
.L_x_101:
        /* <DEDUP_REMOVED lines=11> */
.L_x_104:
[----:B------:R-:W-:Y:S05]  /*3680*/  BSYNC B0 ;  /* 0x0000000000007941 */ /* 0x000fea0003800000 */
.L_x_103:
        /* <DEDUP_REMOVED lines=13> */
.L_x_106:
[----:B------:R-:W-:Y:S05]  /*3760*/  BSYNC B0 ;  /* 0x0000000000007941 */ /* 0x000fea0003800000 */
.L_x_105:
        /* <DEDUP_REMOVED lines=10> */
.L_x_108:
[----:B------:R-:W-:Y:S05]  /*3810*/  BSYNC B0 ;  /* 0x0000000000007941 */ /* 0x000fea0003800000 */
.L_x_107:
        /* <DEDUP_REMOVED lines=9> */
.L_x_110:
[----:B------:R-:W-:Y:S05]  /*38b0*/  BSYNC B0 ;  /* 0x0000000000007941 */ /* 0x000fea0003800000 */
.L_x_109:
        /* <DEDUP_REMOVED lines=11> */
.L_x_112:
[----:B------:R-:W-:Y:S05]  /*3970*/  BSYNC B0 ;  /* 0x0000000000007941 */ /* 0x000fea0003800000 */
.L_x_111:
        /* <DEDUP_REMOVED lines=13> */
.L_x_114:
[----:B------:R-:W-:Y:S05]  /*3a50*/  BSYNC B0 ;  /* 0x0000000000007941 */ /* 0x000fea0003800000 */
.L_x_113:
        /* <DEDUP_REMOVED lines=10> */
.L_x_116:
[----:B------:R-:W-:Y:S05]  /*3b00*/  BSYNC B0 ;  /* 0x0000000000007941 */ /* 0x000fea0003800000 */
.L_x_115:
        /* <DEDUP_REMOVED lines=9> */
.L_x_118:
[----:B------:R-:W-:Y:S05]  /*3ba0*/  BSYNC B0 ;  /* 0x0000000000007941 */ /* 0x000fea0003800000 */
.L_x_117:
        /* <DEDUP_REMOVED lines=11> */
.L_x_120:
[----:B------:R-:W-:Y:S05]  /*3c60*/  BSYNC B0 ;  /* 0x0000000000007941 */ /* 0x000fea0003800000 */
.L_x_119:
        /* <DEDUP_REMOVED lines=13> */
.L_x_122:
[----:B------:R-:W-:Y:S05]  /*3d40*/  BSYNC B0 ;  /* 0x0000000000007941 */ /* 0x000fea0003800000 */
.L_x_121:
        /* <DEDUP_REMOVED lines=10> */
.L_x_124:
[----:B------:R-:W-:Y:S05]  /*3df0*/  BSYNC B0 ;  /* 0x0000000000007941 */ /* 0x000fea0003800000 */
.L_x_123:
        /* <DEDUP_REMOVED lines=9> */
.L_x_126:
[----:B------:R-:W-:Y:S05]  /*3e90*/  BSYNC B0 ;  /* 0x0000000000007941 */ /* 0x000fea0003800000 */
.L_x_125:
        /* <DEDUP_REMOVED lines=11> */
.L_x_128:
[----:B------:R-:W-:Y:S05]  /*3f50*/  BSYNC B0 ;  /* 0x0000000000007941 */ /* 0x000fea0003800000 */
.L_x_127:
        /* <DEDUP_REMOVED lines=13> */
.L_x_130:
[----:B------:R-:W-:Y:S05]  /*4030*/  BSYNC B0 ;  /* 0x0000000000007941 */ /* 0x000fea0003800000 */
.L_x_129:
        /* <DEDUP_REMOVED lines=10> */
.L_x_132:
[----:B------:R-:W-:Y:S05]  /*40e0*/  BSYNC B0 ;  /* 0x0000000000007941 */ /* 0x000fea0003800000 */
.L_x_131:
        /* <DEDUP_REMOVED lines=9> */
.L_x_134:
[----:B------:R-:W-:Y:S05]  /*4180*/  BSYNC B0 ;  /* 0x0000000000007941 */ /* 0x000fea0003800000 */
.L_x_133:
        /* <DEDUP_REMOVED lines=11> */
.L_x_136:
[----:B------:R-:W-:Y:S05]  /*4240*/  BSYNC B0 ;  /* 0x0000000000007941 */ /* 0x000fea0003800000 */
.L_x_135:
        /* <DEDUP_REMOVED lines=13> */
.L_x_138:
[----:B------:R-:W-:Y:S05]  /*4320*/  BSYNC B0 ;  /* 0x0000000000007941 */ /* 0x000fea0003800000 */
.L_x_137:
        /* <DEDUP_REMOVED lines=10> */
.L_x_140:
[----:B------:R-:W-:Y:S05]  /*43d0*/  BSYNC B0 ;  /* 0x0000000000007941 */ /* 0x000fea0003800000 */
.L_x_139:
        /* <DEDUP_REMOVED lines=9> */
.L_x_142:
[----:B------:R-:W-:Y:S05]  /*4470*/  BSYNC B0 ;  /* 0x0000000000007941 */ /* 0x000fea0003800000 */
.L_x_141:
        /* <DEDUP_REMOVED lines=11> */
.L_x_144:
[----:B------:R-:W-:Y:S05]  /*4530*/  BSYNC B0 ;  /* 0x0000000000007941 */ /* 0x000fea0003800000 */
.L_x_143:
        /* <DEDUP_REMOVED lines=13> */
.L_x_146:
[----:B------:R-:W-:Y:S05]  /*4610*/  BSYNC B0 ;  /* 0x0000000000007941 */ /* 0x000fea0003800000 */
.L_x_145:
        /* <DEDUP_REMOVED lines=10> */
.L_x_148:
[----:B------:R-:W-:Y:S05]  /*46c0*/  BSYNC B0 ;  /* 0x0000000000007941 */ /* 0x000fea0003800000 */
.L_x_147:
[----:B-----5:R-:W-:Y:S01]  /*46d0*/  IMAD.U32 R3, R14, 0x10000, RZ ;  /* 0x000100000e037824 */ /* 0x020fe200078e00ff */
[----:B------:R-:W-:Y:S01]  /*46e0*/  ISETP.GT.AND P0, PT, R10, 0x8, P0 ;  /* 0x000000080a00780c */ /* 0x000fe20000704270 */
[----:B------:R-:W-:Y:S02]  /*46f0*/  BSSY B0, `(.L_x_149) ;  /* 0x0000007000007945 */ /* 0x000fe40003800000 */
[----:B01-34-:R-:W-:-:S04]  /*4700*/  FMUL R4, R3, R2 ;  /* 0x0000000203047220 */ /* 0x01bfc80000400000 */
[----:B------:R-:W-:-:S05]  /*4710*/  FFMA R4, R85, R0, R4 ;  /* 0x0000000055047223 */ /* 0x000fca0000000004 */
[----:B------:R-:W-:-:S05]  /*4720*/  F2FP.BF16.F32.PACK_AB R4, RZ, R4 ;  /* 0x00000004ff04723e */ /* 0x000fca00000010ff */
[----:B------:R0:W-:Y:S01]  /*4730*/  @P3 STG.E.U16 desc[UR12][R6.64+0xf2], R4 ;  /* 0x0000f20406003986 */ /* 0x0001e2000c10150c */
[----:B------:R-:W-:Y:S05]  /*4740*/  @!P0 BRA `(.L_x_150) ;  /* 0x0000000000048947 */ /* 0x000fea0003800000 */
[----:B------:R1:W5:Y:S02]  /*4750*/  LDG.E.LTC128B.U16 R14, desc[UR12][R8.64+0xf0] ;  /* 0x0000f00c080e7981 */ /* 0x000364000c1e1520 */
.L_x_150:
[----:B------:R-:W-:Y:S05]  /*4760*/  BSYNC B0 ;  /* 0x0000000000007941 */ /* 0x000fea0003800000 */
.L_x_149:
        /* <DEDUP_REMOVED lines=11> */
.L_x_152:
[----:B------:R-:W-:Y:S05]  /*4820*/  BSYNC B0 ;  /* 0x0000000000007941 */ /* 0x000fea0003800000 */
.L_x_151:
[----:B0----5:R-:W-:-:S04]  /*4830*/  IMAD.U32 R3, R14, 0x10000, RZ ;  /* 0x000100000e037824 */ /* 0x021fc800078e00ff */
[----:B------:R-:W-:-:S04]  /*4840*/  FMUL R2, R3, R2 ;  /* 0x0000000203027220 */ /* 0x000fc80000400000 */
[----:B------:R-:W-:Y:S01]  /*4850*/  FFMA R2, R87, R0, R2 ;  /* 0x0000000057027223 */ /* 0x000fe20000000002 */
[----:B------:R-:W-:Y:S06]  /*4860*/  @!P1 EXIT ;  /* 0x000000000000994d */ /* 0x000fec0003800000 */
[----:B------:R-:W-:-:S05]  /*4870*/  F2FP.BF16.F32.PACK_AB R2, RZ, R2 ;  /* 0x00000002ff02723e */ /* 0x000fca00000010ff */
[----:B------:R-:W-:Y:S01]  /*4880*/  STG.E.U16 desc[UR12][R16.64+0xf2], R2 ;  /* 0x0000f20210007986 */ /* 0x000fe2000c10150c */
[----:B------:R-:W-:Y:S05]  /*4890*/  EXIT ;  /* 0x000000000000794d */ /* 0x000fea0003800000 */
.L_x_28:
[----:B------:R-:W-:Y:S01]  /*48a0*/  ISETP.GT.AND P3, PT, R3, 0x1, PT ;  /* 0x000000010300780c */ /* 0x000fe20003f64270 */
[----:B------:R-:W-:Y:S01]  /*48b0*/  ULDC.64 UR4, c[0x0][0x5c8] ;  /* 0x0001720000047ab9 */ /* 0x000fe20000000a00 */
[-C--:B--2---:R-:W-:Y:S01]  /*48c0*/  FMUL R24, R24, R0.reuse ;  /* 0x0000000018187220 */ /* 0x084fe20000400000 */
[-C--:B------:R-:W-:Y:S01]  /*48d0*/  FMUL R25, R25, R0.reuse ;  /* 0x0000000019197220 */ /* 0x080fe20000400000 */
[----:B------:R-:W-:Y:S01]  /*48e0*/  ISETP.GT.AND P4, PT, R10, RZ, P3 ;  /* 0x000000ff0a00720c */ /* 0x000fe20001f84270 */
[-C--:B------:R-:W-:Y:S01]  /*48f0*/  FMUL R26, R26, R0.reuse ;  /* 0x000000001a1a7220 */ /* 0x080fe20000400000 */
[----:B------:R-:W-:Y:S01]  /*4900*/  LEA R4, P1, R12, UR4, 0x1 ;  /* 0x000000040c047c11 */ /* 0x000fe2000f8208ff */
[----:B------:R-:W-:Y:S01]  /*4910*/  FMUL R27, R27, R0 ;  /* 0x000000001b1b7220 */ /* 0x000fe20000400000 */
[----:B------:R-:W-:Y:S01]  /*4920*/  F2FP.BF16.F32.PACK_AB R24, RZ, R24 ;  /* 0x00000018ff18723e */ /* 0x000fe200000010ff */
[-C--:B------:R-:W-:Y:S01]  /*4930*/  FMUL R28, R28, R0.reuse ;  /* 0x000000001c1c7220 */ /* 0x080fe20000400000 */
[----:B------:R-:W-:Y:S01]  /*4940*/  LEA.HI.X R5, R12, UR5, R7, 0x1, P1 ;  /* 0x000000050c057c11 */ /* 0x000fe200088f0c07 */
[-C--:B------:R-:W-:Y:S01]  /*4950*/  FMUL R29, R29, R0.reuse ;  /* 0x000000001d1d7220 */ /* 0x080fe20000400000 */
[----:B------:R-:W-:Y:S01]  /*4960*/  F2FP.BF16.F32.PACK_AB R25, RZ, R25 ;  /* 0x00000019ff19723e */ /* 0x000fe200000010ff */
[-C--:B------:R-:W-:Y:S01]  /*4970*/  FMUL R30, R30, R0.reuse ;  /* 0x000000001e1e7220 */ /* 0x080fe20000400000 */
[----:B------:R-:W-:Y:S01]  /*4980*/  ISETP.GT.AND P3, PT, R10, 0x8, P3 ;  /* 0x000000080a00780c */ /* 0x000fe20001f64270 */
[----:B------:R-:W-:Y:S01]  /*4990*/  @P2 STG.E.U16 desc[UR12][R4.64], R24 ;  /* 0x0000001804002986 */ /* 0x000fe2000c10150c */
[----:B------:R-:W-:Y:S01]  /*49a0*/  SHF.L.U64.HI R11, R16, 0x1, R11 ;  /* 0x00000001100b7819 */ /* 0x000fe2000001020b */
[----:B------:R-:W-:Y:S01]  /*49b0*/  FMUL R31, R31, R0 ;  /* 0x000000001f1f7220 */ /* 0x000fe20000400000 */
[----:B------:R-:W-:Y:S01]  /*49c0*/  ISETP.GT.AND P2, PT, R10, 0x8, P0 ;  /* 0x000000080a00780c */ /* 0x000fe20000744270 */
[----:B------:R-:W-:Y:S01]  /*49d0*/  @P4 STG.E.U16 desc[UR12][R4.64+0x2], R25 ;  /* 0x0000021904004986 */ /* 0x000fe2000c10150c */
[----:B------:R-:W-:Y:S01]  /*49e0*/  LEA R16, P4, R16, R4, 0x1 ;  /* 0x0000000410107211 */ /* 0x000fe200078808ff */
[-C--:B------:R-:W-:Y:S01]  /*49f0*/  FMUL R32, R32, R0.reuse ;  /* 0x0000000020207220 */ /* 0x080fe20000400000 */
[----:B------:R-:W-:Y:S01]  /*4a00*/  ISETP.GT.AND P1, PT, R3, 0x8, PT ;  /* 0x000000080300780c */ /* 0x000fe20003f24270 */
[-C--:B------:R-:W-:Y:S01]  /*4a10*/  FMUL R33, R33, R0.reuse ;  /* 0x0000000021217220 */ /* 0x080fe20000400000 */
[----:B------:R-:W-:Y:S01]  /*4a20*/  ISETP.GT.AND P0, PT, R3, 0x9, PT ;  /* 0x000000090300780c */ /* 0x000fe20003f04270 */
[----:B------:R-:W-:Y:S01]  /*4a30*/  IMAD.X R17, R11, 0x1, R5, P4 ;  /* 0x000000010b117824 */ /* 0x000fe200020e0605 */
[C---:B------:R-:W-:Y:S01]  /*4a40*/  ISETP.GT.AND P5, PT, R10.reuse, RZ, P1 ;  /* 0x000000ff0a00720c */ /* 0x040fe20000fa4270 */
[--C-:B------:R-:W-:Y:S01]  /*4a50*/  @P3 IMAD.MOV.U32 R6, RZ, RZ, R16.reuse ;  /* 0x000000ffff063224 */ /* 0x100fe200078e0010 */
[C---:B------:R-:W-:Y:S01]  /*4a60*/  ISETP.GT.AND P4, PT, R10.reuse, RZ, P0 ;  /* 0x000000ff0a00720c */ /* 0x040fe20000784270 */
[--C-:B------:R-:W-:Y:S01]  /*4a70*/  @P3 IMAD.MOV.U32 R7, RZ, RZ, R17.reuse ;  /* 0x000000ffff073224 */ /* 0x100fe200078e0011 */
[----:B------:R-:W-:Y:S01]  /*4a80*/  ISETP.GT.AND P1, PT, R10, 0x8, P1 ;  /* 0x000000080a00780c */ /* 0x000fe20000f24270 */
[----:B------:R-:W-:Y:S01]  /*4a90*/  FMUL R34, R34, R0 ;  /* 0x0000000022227220 */ /* 0x000fe20000400000 */
[----:B------:R-:W-:Y:S01]  /*4aa0*/  F2FP.BF16.F32.PACK_AB R26, RZ, R26 ;  /* 0x0000001aff1a723e */ /* 0x000fe200000010ff */
[-C--:B------:R-:W-:Y:S01]  /*4ab0*/  FMUL R35, R35, R0.reuse ;  /* 0x0000000023237220 */ /* 0x080fe20000400000 */
[----:B------:R-:W-:Y:S01]  /*4ac0*/  F2FP.BF16.F32.PACK_AB R27, RZ, R27 ;  /* 0x0000001bff1b723e */ /* 0x000fe200000010ff */
[----:B------:R-:W-:Y:S01]  /*4ad0*/  FMUL R36, R36, R0 ;  /* 0x0000000024247220 */ /* 0x000fe20000400000 */
[----:B------:R-:W-:Y:S01]  /*4ae0*/  F2FP.BF16.F32.PACK_AB R28, RZ, R28 ;  /* 0x0000001cff1c723e */ /* 0x000fe200000010ff */
[----:B------:R-:W-:Y:S01]  /*4af0*/  @P2 STG.E.U16 desc[UR12][R16.64], R26 ;  /* 0x0000001a10002986 */ /* 0x000fe2000c10150c */
[----:B------:R-:W-:Y:S01]  /*4b00*/  F2FP.BF16.F32.PACK_AB R29, RZ, R29 ;  /* 0x0000001dff1d723e */ /* 0x000fe200000010ff */
[-C--:B------:R-:W-:Y:S01]  /*4b10*/  FMUL R37, R37, R0.reuse ;  /* 0x0000000025257220 */ /* 0x080fe20000400000 */
[----:B------:R-:W-:Y:S01]  /*4b20*/  ISETP.GT.AND P2, PT, R10, 0x8, P0 ;  /* 0x000000080a00780c */ /* 0x000fe20000744270 */
[----:B------:R0:W-:Y:S01]  /*4b30*/  @P3 STG.E.U16 desc[UR12][R6.64+0x2], R27 ;  /* 0x0000021b06003986 */ /* 0x0001e2000c10150c */
[C---:B------:R-:W-:Y:S01]  /*4b40*/  ISETP.GT.AND P3, PT, R3.reuse, 0x10, PT ;  /* 0x000000100300780c */ /* 0x040fe20003f64270 */
[----:B------:R-:W-:Y:S01]  /*4b50*/  FMUL R38, R38, R0 ;  /* 0x0000000026267220 */ /* 0x000fe20000400000 */
[----:B------:R-:W-:Y:S01]  /*4b60*/  F2FP.BF16.F32.PACK_AB R30, RZ, R30 ;  /* 0x0000001eff1e723e */ /* 0x000fe200000010ff */
[----:B------:R-:W-:Y:S01]  /*4b70*/  @P5 STG.E.U16 desc[UR12][R4.64+0x10], R28 ;  /* 0x0000101c04005986 */ /* 0x000fe2000c10150c */
[----:B------:R-:W-:Y:S01]  /*4b80*/  ISETP.GT.AND P0, PT, R3, 0x11, PT ;  /* 0x000000110300780c */ /* 0x000fe20003f04270 */
[-C--:B------:R-:W-:Y:S01]  /*4b90*/  FMUL R39, R39, R0.reuse ;  /* 0x0000000027277220 */ /* 0x080fe20000400000 */
[----:B------:R-:W-:Y:S01]  /*4ba0*/  F2FP.BF16.F32.PACK_AB R31, RZ, R31 ;  /* 0x0000001fff1f723e */ /* 0x000fe200000010ff */
[----:B------:R-:W-:Y:S01]  /*4bb0*/  @P4 STG.E.U16 desc[UR12][R4.64+0x12], R29 ;  /* 0x0000121d04004986 */ /* 0x000fe2000c10150c */
[----:B------:R-:W-:Y:S01]  /*4bc0*/  ISETP.GT.AND P4, PT, R10, RZ, P3 ;  /* 0x000000ff0a00720c */ /* 0x000fe20001f84270 */
[----:B------:R-:W-:Y:S01]  /*4bd0*/  FMUL R40, R40, R0 ;  /* 0x0000000028287220 */ /* 0x000fe20000400000 */
[C---:B------:R-:W-:Y:S01]  /*4be0*/  ISETP.GT.AND P3, PT, R10.reuse, 0x8, P3 ;  /* 0x000000080a00780c */ /* 0x040fe20001f64270 */
[--C-:B0-----:R-:W-:Y:S01]  /*4bf0*/  @P1 IMAD.MOV.U32 R6, RZ, RZ, R16.reuse ;  /* 0x000000ffff061224 */ /* 0x101fe200078e0010 */
[----:B------:R-:W-:Y:S01]  /*4c00*/  ISETP.GT.AND P5, PT, R10, RZ, P0 ;  /* 0x000000ff0a00720c */ /* 0x000fe200007a4270 */
[--C-:B------:R-:W-:Y:S01]  /*4c10*/  @P1 IMAD.MOV.U32 R7, RZ, RZ, R17.reuse ;  /* 0x000000ffff071224 */ /* 0x100fe200078e0011 */
[----:B------:R-:W-:Y:S01]  /*4c20*/  F2FP.BF16.F32.PACK_AB R32, RZ, R32 ;  /* 0x00000020ff20723e */ /* 0x000fe200000010ff */
[-C--:B------:R-:W-:Y:S01]  /*4c30*/  FMUL R41, R41, R0.reuse ;  /* 0x0000000029297220 */ /* 0x080fe20000400000 */
[----:B------:R-:W-:Y:S01]  /*4c40*/  F2FP.BF16.F32.PACK_AB R33, RZ, R33 ;  /* 0x00000021ff21723e */ /* 0x000fe200000010ff */
[-C--:B------:R-:W-:Y:S01]  /*4c50*/  FMUL R42, R42, R0.reuse ;  /* 0x000000002a2a7220 */ /* 0x080fe20000400000 */
[----:B------:R0:W-:Y:S01]  /*4c60*/  @P1 STG.E.U16 desc[UR12][R6.64+0x10], R30 ;  /* 0x0000101e06001986 */ /* 0x0001e2000c10150c */
[----:B------:R-:W-:Y:S01]  /*4c70*/  ISETP.GT.AND P1, PT, R10, 0x8, P0 ;  /* 0x000000080a00780c */ /* 0x000fe20000724270 */
[----:B------:R-:W-:Y:S01]  /*4c80*/  FMUL R43, R43, R0 ;  /* 0x000000002b2b7220 */ /* 0x000fe20000400000 */
[----:B------:R-:W-:Y:S01]  /*4c90*/  F2FP.BF16.F32.PACK_AB R34, RZ, R34 ;  /* 0x00000022ff22723e */ /* 0x000fe200000010ff */
[-C--:B------:R-:W-:Y:S01]  /*4ca0*/  FMUL R44, R44, R0.reuse ;  /* 0x000000002c2c7220 */ /* 0x080fe20000400000 */
[----:B------:R-:W-:Y:S01]  /*4cb0*/  F2FP.BF16.F32.PACK_AB R35, RZ, R35 ;  /* 0x00000023ff23723e */ /* 0x000fe200000010ff */
[-C--:B------:R-:W-:Y:S01]  /*4cc0*/  FMUL R45, R45, R0.reuse ;  /* 0x000000002d2d7220 */ /* 0x080fe20000400000 */
[----:B------:R-:W-:Y:S01]  /*4cd0*/  ISETP.GT.AND P0, PT, R3, 0x19, PT ;  /* 0x000000190300780c */ /* 0x000fe20003f04270 */
[----:B------:R-:W-:Y:S01]  /*4ce0*/  FMUL R46, R46, R0 ;  /* 0x000000002e2e7220 */ /* 0x000fe20000400000 */
[----:B------:R-:W-:Y:S01]  /*4cf0*/  F2FP.BF16.F32.PACK_AB R36, RZ, R36 ;  /* 0x00000024ff24723e */ /* 0x000fe200000010ff */
[----:B------:R-:W-:Y:S01]  /*4d00*/  FMUL R47, R47, R0 ;  /* 0x000000002f2f7220 */ /* 0x000fe20000400000 */
[----:B------:R-:W-:Y:S01]  /*4d10*/  F2FP.BF16.F32.PACK_AB R37, RZ, R37 ;  /* 0x00000025ff25723e */ /* 0x000fe200000010ff */
[--C-:B0-----:R-:W-:Y:S01]  /*4d20*/  @P2 IMAD.MOV.U32 R6, RZ, RZ, R16.reuse ;  /* 0x000000ffff062224 */ /* 0x101fe200078e0010 */
[----:B------:R-:W-:Y:S01]  /*4d30*/  F2FP.BF16.F32.PACK_AB R38, RZ, R38 ;  /* 0x00000026ff26723e */ /* 0x000fe200000010ff */
[--C-:B------:R-:W-:Y:S01]  /*4d40*/  @P2 IMAD.MOV.U32 R7, RZ, RZ, R17.reuse ;  /* 0x000000ffff072224 */ /* 0x100fe200078e0011 */
[----:B------:R-:W-:Y:S01]  /*4d50*/  F2FP.BF16.F32.PACK_AB R39, RZ, R39 ;  /* 0x00000027ff27723e */ /* 0x000fe200000010ff */
[----:B------:R-:W-:Y:S01]  /*4d60*/  FMUL R48, R48, R0 ;  /* 0x0000000030307220 */ /* 0x000fe20000400000 */
[----:B------:R-:W-:Y:S01]  /*4d70*/  F2FP.BF16.F32.PACK_AB R40, RZ, R40 ;  /* 0x00000028ff28723e */ /* 0x000fe200000010ff */
[-C--:B------:R-:W-:Y:S01]  /*4d80*/  FMUL R49, R49, R0.reuse ;  /* 0x0000000031317220 */ /* 0x080fe20000400000 */
[----:B------:R0:W-:Y:S01]  /*4d90*/  @P2 STG.E.U16 desc[UR12][R6.64+0x12], R31 ;  /* 0x0000121f06002986 */ /* 0x0001e2000c10150c */
[----:B------:R-:W-:Y:S01]  /*4da0*/  ISETP.GT.AND P2, PT, R3, 0x18, PT ;  /* 0x000000180300780c */ /* 0x000fe20003f44270 */
[-C--:B------:R-:W-:Y:S01]  /*4db0*/  FMUL R50, R50, R0.reuse ;  /* 0x0000000032327220 */ /* 0x080fe20000400000 */
[----:B------:R-:W-:Y:S01]  /*4dc0*/  F2FP.BF16.F32.PACK_AB R41, RZ, R41 ;  /* 0x00000029ff29723e */ /* 0x000fe200000010ff */
[----:B------:R-:W-:Y:S01]  /*4dd0*/  @P4 STG.E.U16 desc[UR12][R4.64+0x20], R32 ;  /* 0x0000202004004986 */ /* 0x000fe2000c10150c */
[C---:B------:R-:W-:Y:S01]  /*4de0*/  ISETP.GT.AND P4, PT, R10.reuse, RZ, P2 ;  /* 0x000000ff0a00720c */ /* 0x040fe20001784270 */
[-C--:B------:R-:W-:Y:S01]  /*4df0*/  FMUL R51, R51, R0.reuse ;  /* 0x0000000033337220 */ /* 0x080fe20000400000 */
[C---:B------:R-:W-:Y:S01]  /*4e00*/  ISETP.GT.AND P2, PT, R10.reuse, 0x8, P2 ;  /* 0x000000080a00780c */ /* 0x040fe20001744270 */
[----:B------:R-:W-:Y:S01]  /*4e10*/  @P5 STG.E.U16 desc[UR12][R4.64+0x22], R33 ;  /* 0x0000222104005986 */ /* 0x000fe2000c10150c */
[----:B------:R-:W-:Y:S01]  /*4e20*/  ISETP.GT.AND P5, PT, R10, RZ, P0 ;  /* 0x000000ff0a00720c */ /* 0x000fe200007a4270 */
[----:B------:R-:W-:Y:S01]  /*4e30*/  FMUL R52, R52, R0 ;  /* 0x0000000034347220 */ /* 0x000fe20000400000 */
[----:B------:R-:W-:Y:S01]  /*4e40*/  F2FP.BF16.F32.PACK_AB R42, RZ, R42 ;  /* 0x0000002aff2a723e */ /* 0x000fe200000010ff */
[--C-:B0-----:R-:W-:Y:S01]  /*4e50*/  @P3 IMAD.MOV.U32 R6, RZ, RZ, R16.reuse ;  /* 0x000000ffff063224 */ /* 0x101fe200078e0010 */
[----:B------:R-:W-:Y:S01]  /*4e60*/  F2FP.BF16.F32.PACK_AB R43, RZ, R43 ;  /* 0x0000002bff2b723e */ /* 0x000fe200000010ff */
[--C-:B------:R-:W-:Y:S01]  /*4e70*/  @P3 IMAD.MOV.U32 R7, RZ, RZ, R17.reuse ;  /* 0x000000ffff073224 */ /* 0x100fe200078e0011 */
[----:B------:R-:W-:Y:S01]  /*4e80*/  F2FP.BF16.F32.PACK_AB R44, RZ, R44 ;  /* 0x0000002cff2c723e */ /* 0x000fe200000010ff */
[-C--:B------:R-:W-:Y:S01]  /*4e90*/  FMUL R53, R53, R0.reuse ;  /* 0x0000000035357220 */ /* 0x080fe20000400000 */
[----:B------:R-:W-:Y:S01]  /*4ea0*/  F2FP.BF16.F32.PACK_AB R45, RZ, R45 ;  /* 0x0000002dff2d723e */ /* 0x000fe200000010ff */
[-C--:B------:R-:W-:Y:S01]  /*4eb0*/  FMUL R54, R54, R0.reuse ;  /* 0x0000000036367220 */ /* 0x080fe20000400000 */
[----:B------:R0:W-:Y:S01]  /*4ec0*/  @P3 STG.E.U16 desc[UR12][R6.64+0x20], R34 ;  /* 0x0000202206003986 */ /* 0x0001e2000c10150c */
[----:B------:R-:W-:Y:S01]  /*4ed0*/  ISETP.GT.AND P3, PT, R3, 0x20, PT ;  /* 0x000000200300780c */ /* 0x000fe20003f64270 */
[----:B------:R-:W-:Y:S01]  /*4ee0*/  FMUL R55, R55, R0 ;  /* 0x0000000037377220 */ /* 0x000fe20000400000 */
[----:B------:R-:W-:Y:S01]  /*4ef0*/  F2FP.BF16.F32.PACK_AB R46, RZ, R46 ;  /* 0x0000002eff2e723e */ /* 0x000fe200000010ff */
[-C--:B------:R-:W-:Y:S01]  /*4f00*/  FMUL R56, R56, R0.reuse ;  /* 0x0000000038387220 */ /* 0x080fe20000400000 */
[----:B------:R-:W-:Y:S01]  /*4f10*/  F2FP.BF16.F32.PACK_AB R47, RZ, R47 ;  /* 0x0000002fff2f723e */ /* 0x000fe200000010ff */
[----:B------:R-:W-:Y:S01]  /*4f20*/  FMUL R57, R57, R0 ;  /* 0x0000000039397220 */ /* 0x000fe20000400000 */
[----:B------:R-:W-:Y:S01]  /*4f30*/  F2FP.BF16.F32.PACK_AB R48, RZ, R48 ;  /* 0x00000030ff30723e */ /* 0x000fe200000010ff */
[-C--:B------:R-:W-:Y:S01]  /*4f40*/  FMUL R58, R58, R0.reuse ;  /* 0x000000003a3a7220 */ /* 0x080fe20000400000 */
[----:B------:R-:W-:Y:S01]  /*4f50*/  F2FP.BF16.F32.PACK_AB R49, RZ, R49 ;  /* 0x00000031ff31723e */ /* 0x000fe200000010ff */
        /* <DEDUP_REMOVED lines=10> */
[----:B------:R-:W-:Y:S01]  /*5000*/  ISETP.GT.AND P1, PT, R10, 0x8, P0 ;  /* 0x000000080a00780c */ /* 0x000fe20000724270 */
[-C--:B------:R-:W-:Y:S01]  /*5010*/  FMUL R62, R62, R0.reuse ;  /* 0x000000003e3e7220 */ /* 0x080fe20000400000 */
[----:B------:R-:W-:Y:S01]  /*5020*/  ISETP.GT.AND P0, PT, R3, 0x21, PT ;  /* 0x000000210300780c */ /* 0x000fe20003f04270 */
        /* <DEDUP_REMOVED lines=65> */
[----:B0-----:R-:W-:Y:S01]  /*5440*/  @P1 IMAD.MOV.U32 R6, RZ, RZ, R16 ;  /* 0x000000ffff061224 */ /* 0x001fe200078e0010 */
[----:B------:R-:W-:Y:S01]  /*5450*/  F2FP.BF16.F32.PACK_AB R75, RZ, R75 ;  /* 0x0000004bff4b723e */ /* 0x000fe200000010ff */
[----:B------:R-:W-:Y:S01]  /*5460*/  @P1 IMAD.MOV.U32 R7, RZ, RZ, R17 ;  /* 0x000000ffff071224 */ /* 0x000fe200078e0011 */
        /* <DEDUP_REMOVED lines=10> */
[----:B------:R-:W-:Y:S01]  /*5510*/  FMUL R0, R87, R0 ;  /* 0x0000000057007220 */ /* 0x000fe20000400000 */
[C---:B------:R-:W-:Y:S01]  /*5520*/  ISETP.GT.AND P3, PT, R10.reuse, 0x8, P3 ;  /* 0x000000080a00780c */ /* 0x040fe20001f64270 */
[----:B------:R-:W-:Y:S01]  /*5530*/  @P5 STG.E.U16 desc[UR12][R4.64+0x52], R45 ;  /* 0x0000522d04005986 */ /* 0x000fe2000c10150c */
[----:B------:R-:W-:-:S02]  /*5540*/  ISETP.GT.AND P5, PT, R10, RZ, P0 ;  /* 0x000000ff0a00720c */ /* 0x000fc400007a4270 */
[----:B------:R-:W-:Y:S01]  /*5550*/  F2FP.BF16.F32.PACK_AB R78, RZ, R78 ;  /* 0x0000004eff4e723e */ /* 0x000fe200000010ff */
[----:B0-----:R-:W-:Y:S01]  /*5560*/  @P2 IMAD.MOV.U32 R6, RZ, RZ, R16 ;  /* 0x000000ffff062224 */ /* 0x001fe200078e0010 */
[----:B------:R-:W-:Y:S01]  /*5570*/  F2FP.BF16.F32.PACK_AB R79, RZ, R79 ;  /* 0x0000004fff4f723e */ /* 0x000fe200000010ff */
[----:B------:R-:W-:Y:S01]  /*5580*/  @P2 IMAD.MOV.U32 R7, RZ, RZ, R17 ;  /* 0x000000ffff072224 */ /* 0x000fe200078e0011 */
[----:B------:R-:W-:Y:S02]  /*5590*/  F2FP.BF16.F32.PACK_AB R80, RZ, R80 ;  /* 0x00000050ff50723e */ /* 0x000fe400000010ff */
[----:B------:R-:W-:Y:S02]  /*55a0*/  F2FP.BF16.F32.PACK_AB R81, RZ, R81 ;  /* 0x00000051ff51723e */ /* 0x000fe400000010ff */
[----:B------:R0:W-:Y:S01]  /*55b0*/  @P2 STG.E.U16 desc[UR12][R6.64+0x50], R46 ;  /* 0x0000502e06002986 */ /* 0x0001e2000c10150c */
[----:B------:R-:W-:Y:S02]  /*55c0*/  ISETP.GT.AND P2, PT, R3, 0x38, PT ;  /* 0x000000380300780c */ /* 0x000fe40003f44270 */
[----:B------:R-:W-:-:S02]  /*55d0*/  F2FP.BF16.F32.PACK_AB R82, RZ, R82 ;  /* 0x00000052ff52723e */ /* 0x000fc400000010ff */
[----:B------:R-:W-:Y:S02]  /*55e0*/  F2FP.BF16.F32.PACK_AB R83, RZ, R83 ;  /* 0x00000053ff53723e */ /* 0x000fe400000010ff */
[----:B------:R-:W-:Y:S02]  /*55f0*/  F2FP.BF16.F32.PACK_AB R84, RZ, R84 ;  /* 0x00000054ff54723e */ /* 0x000fe400000010ff */
[----:B------:R-:W-:Y:S02]  /*5600*/  F2FP.BF16.F32.PACK_AB R85, RZ, R85 ;  /* 0x00000055ff55723e */ /* 0x000fe400000010ff */
[----:B------:R-:W-:Y:S01]  /*5610*/  F2FP.BF16.F32.PACK_AB R86, RZ, R86 ;  /* 0x00000056ff56723e */ /* 0x000fe200000010ff */
[----:B0-----:R-:W-:Y:S02]  /*5620*/  @P1 IMAD.MOV.U32 R6, RZ, RZ, R16 ;  /* 0x000000ffff061224 */ /* 0x001fe400078e0010 */
[----:B------:R-:W-:-:S05]  /*5630*/  @P1 IMAD.MOV.U32 R7, RZ, RZ, R17 ;  /* 0x000000ffff071224 */ /* 0x000fca00078e0011 */
[----:B------:R0:W-:Y:S01]  /*5640*/  @P1 STG.E.U16 desc[UR12][R6.64+0x52], R47 ;  /* 0x0000522f06001986 */ /* 0x0001e2000c10150c */
[C---:B------:R-:W-:Y:S02]  /*5650*/  ISETP.GT.AND P1, PT, R10.reuse, 0x8, P0 ;  /* 0x000000080a00780c */ /* 0x040fe40000724270 */
[----:B------:R-:W-:Y:S01]  /*5660*/  ISETP.GT.AND P0, PT, R3, 0x39, PT ;  /* 0x000000390300780c */ /* 0x000fe20003f04270 */
[----:B------:R-:W-:Y:S01]  /*5670*/  @P4 STG.E.U16 desc[UR12][R4.64+0x60], R48 ;  /* 0x0000603004004986 */ /* 0x000fe2000c10150c */
[C---:B------:R-:W-:Y:S02]  /*5680*/  ISETP.GT.AND P4, PT, R10.reuse, RZ, P2 ;  /* 0x000000ff0a00720c */ /* 0x040fe40001784270 */
[C---:B------:R-:W-:Y:S01]  /*5690*/  ISETP.GT.AND P2, PT, R10.reuse, 0x8, P2 ;  /* 0x000000080a00780c */ /* 0x040fe20001744270 */
[----:B------:R-:W-:Y:S01]  /*56a0*/  @P5 STG.E.U16 desc[UR12][R4.64+0x62], R49 ;  /* 0x0000623104005986 */ /* 0x000fe2000c10150c */
[----:B------:R-:W-:Y:S01]  /*56b0*/  ISETP.GT.AND P5, PT, R10, RZ, P0 ;  /* 0x000000ff0a00720c */ /* 0x000fe200007a4270 */
[----:B0-----:R-:W-:-:S02]  /*56c0*/  @P3 IMAD.MOV.U32 R6, RZ, RZ, R16 ;  /* 0x000000ffff063224 */ /* 0x001fc400078e0010 */
[----:B------:R-:W-:-:S05]  /*56d0*/  @P3 IMAD.MOV.U32 R7, RZ, RZ, R17 ;  /* 0x000000ffff073224 */ /* 0x000fca00078e0011 */
[----:B------:R0:W-:Y:S01]  /*56e0*/  @P3 STG.E.U16 desc[UR12][R6.64+0x60], R50 ;  /* 0x0000603206003986 */ /* 0x0001e2000c10150c */
[----:B------:R-:W-:Y:S01]  /*56f0*/  ISETP.GT.AND P3, PT, R3, 0x40, PT ;  /* 0x000000400300780c */ /* 0x000fe20003f64270 */
        /* <DEDUP_REMOVED lines=37> */
[C---:B------:R-:W-:Y:S02]  /*5950*/  ISETP.GT.AND P5, PT, R10.reuse, RZ, P0 ;  /* 0x000000ff0a00720c */ /* 0x040fe400007a4270 */
[----:B------:R-:W-:Y:S01]  /*5960*/  ISETP.GT.AND P0, PT, R10, 0x8, P0 ;  /* 0x000000080a00780c */ /* 0x000fe20000704270 */
[----:B0-----:R-:W-:-:S02]  /*5970*/  @P2 IMAD.MOV.U32 R6, RZ, RZ, R16 ;  /* 0x000000ffff062224 */ /* 0x001fc400078e0010 */
[----:B------:R-:W-:-:S05]  /*5980*/  @P2 IMAD.MOV.U32 R7, RZ, RZ, R17 ;  /* 0x000000ffff072224 */ /* 0x000fca00078e0011 */
[----:B------:R0:W-:Y:S01]  /*5990*/  @P2 STG.E.U16 desc[UR12][R6.64+0x90], R62 ;  /* 0x0000903e06002986 */ /* 0x0001e2000c10150c */
[----:B------:R-:W-:Y:S01]  /*59a0*/  ISETP.GT.AND P2, PT, R3, 0x59, PT ;  /* 0x000000590300780c */ /* 0x000fe20003f44270 */
[----:B0-----:R-:W-:Y:S02]  /*59b0*/  @P1 IMAD.MOV.U32 R6, RZ, RZ, R16 ;  /* 0x000000ffff061224 */ /* 0x001fe400078e0010 */
[----:B------:R-:W-:-:S05]  /*59c0*/  @P1 IMAD.MOV.U32 R7, RZ, RZ, R17 ;  /* 0x000000ffff071224 */ /* 0x000fca00078e0011 */
[----:B------:R0:W-:Y:S01]  /*59d0*/  @P1 STG.E.U16 desc[UR12][R6.64+0x92], R63 ;  /* 0x0000923f06001986 */ /* 0x0001e2000c10150c */
[----:B------:R-:W-:-:S03]  /*59e0*/  ISETP.GT.AND P1, PT, R3, 0x58, PT ;  /* 0x000000580300780c */ /* 0x000fc60003f24270 */
[----:B------:R-:W-:Y:S01]  /*59f0*/  @P4 STG.E.U16 desc[UR12][R4.64+0xa0], R64 ;  /* 0x0000a04004004986 */ /* 0x000fe2000c10150c */
[C---:B------:R-:W-:Y:S02]  /*5a00*/  ISETP.GT.AND P4, PT, R10.reuse, RZ, P1 ;  /* 0x000000ff0a00720c */ /* 0x040fe40000f84270 */
[C---:B------:R-:W-:Y:S01]  /*5a10*/  ISETP.GT.AND P1, PT, R10.reuse, 0x8, P1 ;  /* 0x000000080a00780c */ /* 0x040fe20000f24270 */
[----:B------:R-:W-:Y:S01]  /*5a20*/  @P5 STG.E.U16 desc[UR12][R4.64+0xa2], R65 ;  /* 0x0000a24104005986 */ /* 0x000fe2000c10150c */
[C---:B------:R-:W-:Y:S02]  /*5a30*/  ISETP.GT.AND P5, PT, R10.reuse, RZ, P2 ;  /* 0x000000ff0a00720c */ /* 0x040fe400017a4270 */
[----:B------:R-:W-:Y:S01]  /*5a40*/  ISETP.GT.AND P2, PT, R10, 0x8, P2 ;  /* 0x000000080a00780c */ /* 0x000fe20001744270 */
[----:B0-----:R-:W-:Y:S02]  /*5a50*/  @P3 IMAD.MOV.U32 R6, RZ, RZ, R16 ;  /* 0x000000ffff063224 */ /* 0x001fe400078e0010 */
        /* <DEDUP_REMOVED lines=15> */
[----:B------:R0:W-:Y:S02]  /*5b50*/  @P1 STG.E.U16 desc[UR12][R6.64+0xb0], R70 ;  /* 0x0000b04606001986 */ /* 0x0001e4000c10150c */
[----:B0-----:R-:W-:Y:S02]  /*5b60*/  @P2 IMAD.MOV.U32 R6, RZ, RZ, R16 ;  /* 0x000000ffff062224 */ /* 0x001fe400078e0010 */
[----:B------:R-:W-:-:S05]  /*5b70*/  @P2 IMAD.MOV.U32 R7, RZ, RZ, R17 ;  /* 0x000000ffff072224 */ /* 0x000fca00078e0011 */
[----:B------:R0:W-:Y:S01]  /*5b80*/  @P2 STG.E.U16 desc[UR12][R6.64+0xb2], R71 ;  /* 0x0000b24706002986 */ /* 0x0001e2000c10150c */
[----:B------:R-:W-:-:S03]  /*5b90*/  ISETP.GT.AND P2, PT, R3, 0x71, PT ;  /* 0x000000710300780c */ /* 0x000fc60003f44270 */
[----:B------:R-:W-:Y:S01]  /*5ba0*/  @P4 STG.E.U16 desc[UR12][R4.64+0xc0], R72 ;  /* 0x0000c04804004986 */ /* 0x000fe2000c10150c */
[----:B------:R-:W-:-:S03]  /*5bb0*/  ISETP.GT.AND P4, PT, R3, 0x68, PT ;  /* 0x000000680300780c */ /* 0x000fc60003f84270 */
[----:B------:R-:W-:Y:S01]  /*5bc0*/  @P5 STG.E.U16 desc[UR12][R4.64+0xc2], R73 ;  /* 0x0000c24904005986 */ /* 0x000fe2000c10150c */
[----:B------:R-:W-:Y:S02]  /*5bd0*/  ISETP.GT.AND P5, PT, R3, 0x69, PT ;  /* 0x000000690300780c */ /* 0x000fe40003fa4270 */
[C---:B------:R-:W-:Y:S01]  /*5be0*/  ISETP.GT.AND P1, PT, R10.reuse, RZ, P4 ;  /* 0x000000ff0a00720c */ /* 0x040fe20002724270 */
[----:B0-----:R-:W-:Y:S01]  /*5bf0*/  @P3 IMAD.MOV.U32 R6, RZ, RZ, R16 ;  /* 0x000000ffff063224 */ /* 0x001fe200078e0010 */
[C---:B------:R-:W-:Y:S01]  /*5c00*/  ISETP.GT.AND P6, PT, R10.reuse, RZ, P5 ;  /* 0x000000ff0a00720c */ /* 0x040fe20002fc4270 */
[----:B------:R-:W-:Y:S01]  /*5c10*/  @P3 IMAD.MOV.U32 R7, RZ, RZ, R17 ;  /* 0x000000ffff073224 */ /* 0x000fe200078e0011 */
[----:B------:R-:W-:-:S04]  /*5c20*/  ISETP.GT.AND P4, PT, R10, 0x8, P4 ;  /* 0x000000080a00780c */ /* 0x000fc80002784270 */
[----:B------:R0:W-:Y:S01]  /*5c30*/  @P3 STG.E.U16 desc[UR12][R6.64+0xc0], R74 ;  /* 0x0000c04a06003986 */ /* 0x0001e2000c10150c */
[----:B------:R-:W-:-:S06]  /*5c40*/  ISETP.GT.AND P3, PT, R3, 0x70, PT ;  /* 0x000000700300780c */ /* 0x000fcc0003f64270 */
[----:B------:R-:W-:Y:S02]  /*5c50*/  @P6 IMAD.MOV.U32 R2, RZ, RZ, R4 ;  /* 0x000000ffff026224 */ /* 0x000fe400078e0004 */
[----:B0-----:R-:W-:Y:S02]  /*5c60*/  @P0 IMAD.MOV.U32 R6, RZ, RZ, R16 ;  /* 0x000000ffff060224 */ /* 0x001fe400078e0010 */
[----:B------:R-:W-:-:S05]  /*5c70*/  @P0 IMAD.MOV.U32 R7, RZ, RZ, R17 ;  /* 0x000000ffff070224 */ /* 0x000fca00078e0011 */
[----:B------:R-:W-:Y:S01]  /*5c80*/  @P0 STG.E.U16 desc[UR12][R6.64+0xc2], R75 ;  /* 0x0000c24b06000986 */ /* 0x000fe2000c10150c */
[----:B------:R-:W-:-:S03]  /*5c90*/  ISETP.GT.AND P0, PT, R3, 0x79, PT ;  /* 0x000000790300780c */ /* 0x000fc60003f04270 */
[----:B------:R-:W-:Y:S01]  /*5ca0*/  @P1 STG.E.U16 desc[UR12][R4.64+0xd0], R76 ;  /* 0x0000d04c04001986 */ /* 0x000fe2000c10150c */
[----:B------:R-:W-:Y:S01]  /*5cb0*/  ISETP.GT.AND P1, PT, R3, 0x78, PT ;  /* 0x000000780300780c */ /* 0x000fe20003f24270 */
[----:B------:R-:W-:-:S05]  /*5cc0*/  @P6 IMAD.MOV.U32 R3, RZ, RZ, R5 ;  /* 0x000000ffff036224 */ /* 0x000fca00078e0005 */
[----:B------:R0:W-:Y:S01]  /*5cd0*/  @P6 STG.E.U16 desc[UR12][R2.64+0xd2], R77 ;  /* 0x0000d24d02006986 */ /* 0x0001e2000c10150c */
[C---:B------:R-:W-:Y:S02]  /*5ce0*/  ISETP.GT.AND P6, PT, R10.reuse, 0x8, P5 ;  /* 0x000000080a00780c */ /* 0x040fe40002fc4270 */
[C---:B------:R-:W-:Y:S02]  /*5cf0*/  ISETP.GT.AND P5, PT, R10.reuse, RZ, P3 ;  /* 0x000000ff0a00720c */ /* 0x040fe40001fa4270 */
[----:B------:R-:W-:Y:S01]  /*5d00*/  ISETP.GT.AND P3, PT, R10, 0x8, P3 ;  /* 0x000000080a00780c */ /* 0x000fe20001f64270 */
[----:B0-----:R-:W-:Y:S02]  /*5d10*/  @P4 IMAD.MOV.U32 R2, RZ, RZ, R16 ;  /* 0x000000ffff024224 */ /* 0x001fe400078e0010 */
[----:B------:R-:W-:-:S05]  /*5d20*/  @P4 IMAD.MOV.U32 R3, RZ, RZ, R17 ;  /* 0x000000ffff034224 */ /* 0x000fca00078e0011 */
[----:B------:R0:W-:Y:S01]  /*5d30*/  @P4 STG.E.U16 desc[UR12][R2.64+0xd0], R78 ;  /* 0x0000d04e02004986 */ /* 0x0001e2000c10150c */
        /* <DEDUP_REMOVED lines=14> */
[----:B------:R0:W-:Y:S02]  /*5e20*/  @P4 STG.E.U16 desc[UR12][R2.64+0xe2], R81 ;  /* 0x0000e25102004986 */ /* 0x0001e4000c10150c */
        /* <DEDUP_REMOVED lines=8> */
[----:B------:R0:W-:Y:S04]  /*5eb0*/  @P5 STG.E.U16 desc[UR12][R2.64+0xf0], R84 ;  /* 0x0000f05402005986 */ /* 0x0001e8000c10150c */
[----:B------:R1:W-:Y:S01]  /*5ec0*/  @P6 STG.E.U16 desc[UR12][R4.64+0xf2], R85 ;  /* 0x0000f25504006986 */ /* 0x0003e2000c10150c */
[----:B0-----:R-:W-:Y:S02]  /*5ed0*/  @P1 IMAD.MOV.U32 R2, RZ, RZ, R16 ;  /* 0x000000ffff021224 */ /* 0x001fe400078e0010 */
[----:B------:R-:W-:-:S05]  /*5ee0*/  @P1 IMAD.MOV.U32 R3, RZ, RZ, R17 ;  /* 0x000000ffff031224 */ /* 0x000fca00078e0011 */
[----:B------:R1:W-:Y:S01]  /*5ef0*/  @P1 STG.E.U16 desc[UR12][R2.64+0xf0], R86 ;  /* 0x0000f05602001986 */ /* 0x0003e2000c10150c */
[----:B------:R-:W-:Y:S05]  /*5f00*/  @!P0 EXIT ;  /* 0x000000000000894d */ /* 0x000fea0003800000 */
[----:B------:R-:W-:-:S05]  /*5f10*/  F2FP.BF16.F32.PACK_AB R0, RZ, R0 ;  /* 0x00000000ff00723e */ /* 0x000fca00000010ff */
[----:B------:R-:W-:Y:S01]  /*5f20*/  STG.E.U16 desc[UR12][R16.64+0xf2], R0 ;  /* 0x0000f20010007986 */ /* 0x000fe2000c10150c */
[----:B------:R-:W-:Y:S05]  /*5f30*/  EXIT ;  /* 0x000000000000794d */ /* 0x000fea0003800000 */
.L_x_14:
[----:B------:R-:W-:-:S13]  /*5f40*/  ISETP.NE.AND P0, PT, R8, RZ, PT ;  /* 0x000000ff0800720c */ /* 0x000fda0003f05270 */
[----:B------:R-:W-:Y:S05]  /*5f50*/  @P0 EXIT ;  /* 0x000000000000094d */ /* 0x000fea0003800000 */
[----:B------:R-:W-:-:S13]  /*5f60*/  ELECT P0, URZ, PT ;  /* 0x00000000003f782f */ /* 0x000fda0003800000 */
[----:B------:R-:W-:Y:S05]  /*5f70*/  @!P0 BRA `(.L_x_153) ;  /* 0x0000000400c08947 */ /* 0x000fea0003800000 */
[----:B------:R-:W-:-:S13]  /*5f80*/  ISETP.GE.AND P0, PT, R6, 0x1, PT ;  /* 0x000000010600780c */ /* 0x000fda0003f06270 */
[----:B------:R-:W-:Y:S05]  /*5f90*/  @!P0 BRA `(.L_x_153) ;  /* 0x0000000400b88947 */ /* 0x000fea0003800000 */
[----:B------:R-:W2:Y:S01]  /*5fa0*/  S2R R16, SR_CgaCtaId ;  /* 0x0000000000107919 */ /* 0x000ea20000008800 */
[----:B------:R-:W-:Y:S01]  /*5fb0*/  IMAD.SHL.U32 R22, R11, 0x40, RZ ;  /* 0x000000400b167824 */ /* 0x000fe200078e00ff */
[----:B------:R-:W-:Y:S01]  /*5fc0*/  ULDC UR4, c[0x0][0x384] ;  /* 0x0000e10000047ab9 */ /* 0x000fe20000000800 */
[----:B------:R-:W-:Y:S01]  /*5fd0*/  LOP3.LUT P0, RZ, R10, 0x1f, RZ, 0xc0, !PT ;  /* 0x0000001f0aff7812 */ /* 0x000fe2000780c0ff */
[----:B------:R-:W-:Y:S01]  /*5fe0*/  ULDC UR5, c[0x0][0x388] ;  /* 0x0000e20000057ab9 */ /* 0x000fe20000000800 */
[----:B------:R-:W-:Y:S01]  /*5ff0*/  IMAD.HI.U32 R3, R22, UR4, RZ ;  /* 0x0000000416037c27 */ /* 0x000fe2000f8e00ff */
[C---:B------:R-:W-:Y:S02]  /*6000*/  ISETP.NE.AND P1, PT, R12.reuse, RZ, PT ;  /* 0x000000ff0c00720c */ /* 0x040fe40003f25270 */
[----:B------:R-:W-:Y:S02]  /*6010*/  CS2R R10, SRZ ;  /* 0x00000000000a7805 */ /* 0x000fe4000001ff00 */
[----:B------:R-:W-:Y:S01]  /*6020*/  ISETP.NE.OR P0, PT, R12, RZ, !P0 ;  /* 0x000000ff0c00720c */ /* 0x000fe20004705670 */
[----:B------:R-:W-:Y:S01]  /*6030*/  IMAD.MOV.U32 R5, RZ, RZ, 0x1 ;  /* 0x00000001ff057424 */ /* 0x000fe200078e00ff */
[----:B------:R-:W-:Y:S01]  /*6040*/  LOP3.LUT R23, R4, 0x2, RZ, 0xfc, !PT ;  /* 0x0000000204177812 */ /* 0x000fe200078efcff */
[----:B------:R-:W-:Y:S01]  /*6050*/  IMAD.MOV.U32 R8, RZ, RZ, RZ ;  /* 0x000000ffff087224 */ /* 0x000fe200078e00ff */
[----:B------:R-:W-:Y:S01]  /*6060*/  SHF.R.U32.HI R3, RZ, UR5, R3 ;  /* 0x00000005ff037c19 */ /* 0x000fe20008011603 */
[----:B------:R-:W-:-:S02]  /*6070*/  IMAD.MOV.U32 R12, RZ, RZ, RZ ;  /* 0x000000ffff0c7224 */ /* 0x000fc400078e00ff */
[----:B--2--5:R-:W-:-:S05]  /*6080*/  IMAD.SHL.U32 R0, R16, 0x40, RZ ;  /* 0x0000004010007824 */ /* 0x024fca00078e00ff */
[----:B---3--:R-:W-:Y:S01]  /*6090*/  LOP3.LUT R2, R0, 0x40, RZ, 0xc0, !PT ;  /* 0x0000004000027812 */ /* 0x008fe200078ec0ff */
[----:B------:R-:W-:-:S04]  /*60a0*/  IMAD R0, R14, R15, RZ ;  /* 0x0000000f0e007224 */ /* 0x000fc800078e02ff */
[----:B------:R-:W-:Y:S02]  /*60b0*/  IMAD R9, R7, R0, 0x1 ;  /* 0x0000000107097424 */ /* 0x000fe400078e0200 */
[----:B------:R-:W-:Y:S02]  /*60c0*/  IMAD R2, R13, 0x80, R2 ;  /* 0x000000800d027824 */ /* 0x000fe400078e0202 */
[----:B------:R-:W-:-:S07]  /*60d0*/  IMAD.SHL.U32 R0, R16, 0x1000, RZ ;  /* 0x0000100010007824 */ /* 0x000fce00078e00ff */
.L_x_157:
[----:B------:R-:W0:Y:S01]  /*60e0*/  S2R R14, SR_CgaCtaId ;  /* 0x00000000000e7919 */ /* 0x000e220000008800 */
[----:B------:R-:W-:-:S04]  /*60f0*/  MOV R13, 0x400 ;  /* 0x00000400000d7802 */ /* 0x000fc80000000f00 */
[----:B0-----:R-:W-:Y:S02]  /*6100*/  LEA R21, R14, R13, 0x18 ;  /* 0x0000000d0e157211 */ /* 0x001fe400078ec0ff */
[----:B------:R-:W-:-:S03]  /*6110*/  SHF.L.U32 R13, R5, 0x1f, RZ ;  /* 0x0000001f050d7819 */ /* 0x000fc600000006ff */
[----:B------:R-:W-:-:S07]  /*6120*/  IMAD R20, R8, 0x8, R21 ;  /* 0x0000000808147824 */ /* 0x000fce00078e0215 */
.L_x_154:
[----:B0-----:R0:W1:Y:S02]  /*6130*/  SYNCS.PHASECHK.TRANS64.TRYWAIT P2, [R20+URZ+0x36048], R13 ;  /* 0x0360480d140075a7 */ /* 0x001064000804017f */
[----:B-1----:R-:W-:Y:S05]  /*6140*/  @!P2 NANOSLEEP.SYNCS 0x989680 ;  /* 0x009896800000a95d */ /* 0x002fea0003900000 */
[----:B------:R-:W1:Y:S02]  /*6150*/  @!P2 SYNCS.PHASECHK.TRANS64 P2, [R20+URZ+0x36048], R13 ;  /* 0x0360480d1400a5a7 */ /* 0x000e64000804007f */
[----:B-1----:R-:W-:Y:S05]  /*6160*/  @!P2 BRA `(.L_x_154) ;  /* 0xfffffffc00f0a947 */ /* 0x002fea000383ffff */
[----:B0-----:R-:W0:Y:S02]  /*6170*/  @!P1 LDC R13, c[0x0][0x500] ;  /* 0x00014000ff0d9b82 */ /* 0x001e240000000800 */
[----:B0-----:R0:W-:Y:S02]  /*6180*/  @!P1 SYNCS.ARRIVE.TRANS64 RZ, [R20+URZ+0x36000], R13 ;  /* 0x0360000d14ff99a7 */ /* 0x0011e4000800003f */
[----:B0-----:R-:W-:-:S04]  /*6190*/  PRMT R13, R23, 0x9910, RZ ;  /* 0x00009910170d7816 */ /* 0x001fc800000000ff */
[----:B------:R-:W-:-:S13]  /*61a0*/  ISETP.NE.AND P2, PT, R13, 0x2, PT ;  /* 0x000000020d00780c */ /* 0x000fda0003f45270 */
[----:B------:R-:W-:Y:S05]  /*61b0*/  @P2 BRA `(.L_x_155) ;  /* 0x0000000000042947 */ /* 0x000fea0003800000 */
[----:B------:R-:W-:Y:S01]  /*61c0*/  BPT.TRAP 0x1 ;  /* 0x000000040000795c */ /* 0x000fe20000300000 */
.L_x_155:
[----:B------:R-:W-:Y:S05]  /*61d0*/  @P0 BRA `(.L_x_156) ;  /* 0x0000000000040947 */ /* 0x000fea0003800000 */
[----:B------:R-:W-:Y:S01]  /*61e0*/  BPT.TRAP 0x1 ;  /* 0x000000040000795c */ /* 0x000fe20000300000 */
.L_x_156:
[----:B------:R-:W0:Y:S01]  /*61f0*/  LDC R15, c[0x0][0x380] ;  /* 0x0000e000ff0f7b82 */ /* 0x000e220000000800 */
[----:B------:R-:W-:Y:S01]  /*6200*/  R2UR UR4, R3 ;  /* 0x00000000030472ca */ /* 0x000fe200000e0000 */
[----:B------:R-:W-:Y:S01]  /*6210*/  IMAD.SHL.U32 R13, R8, 0x2000, RZ ;  /* 0x00002000080d7824 */ /* 0x000fe200078e00ff */
[----:B------:R-:W-:Y:S01]  /*6220*/  R2UR UR5, R22 ;  /* 0x00000000160572ca */ /* 0x000fe200000e0000 */
[----:B------:R-:W-:Y:S01]  /*6230*/  ULDC UR20, c[0x0][0x38c] ;  /* 0x0000e30000147ab9 */ /* 0x000fe20000000800 */
[C---:B------:R-:W-:Y:S01]  /*6240*/  R2UR UR18, R12.reuse ;  /* 0x000000000c1272ca */ /* 0x040fe200000e0000 */
[----:B------:R-:W-:Y:S01]  /*6250*/  UISETP.NE.AND UP0, UPT, UR20, 0x1, UPT ;  /* 0x000000011400788c */ /* 0x000fe2000bf05270 */
[----:B------:R-:W-:Y:S01]  /*6260*/  LOP3.LUT R14, R13, 0x1000, R0, 0xf8, !PT ;  /* 0x000010000d0e7812 */ /* 0x000fe200078ef800 */
[----:B------:R-:W1:Y:S01]  /*6270*/  LDC.64 R16, c[0x0][0x3b8] ;  /* 0x0000ee00ff107b82 */ /* 0x000e620000000a00 */
[----:B------:R-:W-:Y:S01]  /*6280*/  VIADD R12, R12, 0x1 ;  /* 0x000000010c0c7836 */ /* 0x000fe20000000000 */
[----:B------:R-:W-:Y:S01]  /*6290*/  R2UR UR17, R20 ;  /* 0x00000000141172ca */ /* 0x000fe200000e0000 */
[----:B------:R-:W-:Y:S01]  /*62a0*/  VIADD R9, R9, 0xffffffff ;  /* 0xffffffff09097836 */ /* 0x000fe20000000000 */
[----:B------:R-:W-:Y:S01]  /*62b0*/  ULDC.64 UR24, c[0x0][0x198] ;  /* 0x0000660000187ab9 */ /* 0x000fe20000000a00 */
[----:B------:R-:W-:Y:S01]  /*62c0*/  IMAD R14, R14, 0x2, R21 ;  /* 0x000000020e0e7824 */ /* 0x000fe200078e0215 */
[----:B------:R-:W-:Y:S01]  /*62d0*/  R2UR UR12, R11 ;  /* 0x000000000b0c72ca */ /* 0x000fe200000e0000 */
[----:B------:R-:W-:Y:S01]  /*62e0*/  IMAD.IADD R21, R21, 0x1, R13 ;  /* 0x0000000115157824 */ /* 0x000fe200078e020d */
[----:B------:R-:W1:Y:S01]  /*62f0*/  LDC.64 R18, c[0x0][0x3d8] ;  /* 0x0000f600ff127b82 */ /* 0x000e620000000a00 */
[----:B------:R-:W-:Y:S01]  /*6300*/  @UP0 ULDC.64 UR10, c[0x0][0x390] ;  /* 0x0000e400000a0ab9 */ /* 0x000fe20000000a00 */
[----:B------:R-:W-:Y:S01]  /*6310*/  R2UR UR8, R14 ;  /* 0x000000000e0872ca */ /* 0x000fe200000e0000 */
[----:B------:R-:W-:Y:S01]  /*6320*/  ULDC.64 UR14, c[0x0][0x3b0] ;  /* 0x0000ec00000e7ab9 */ /* 0x000fe20000000a00 */
[----:B------:R-:W-:Y:S01]  /*6330*/  R2UR UR16, R21 ;  /* 0x00000000151072ca */ /* 0x000fe200000e0000 */
[----:B------:R-:W-:Y:S01]  /*6340*/  ULDC.64 UR22, c[0x0][0x3d0] ;  /* 0x0000f40000167ab9 */ /* 0x000fe20000000a00 */
[----:B------:R-:W-:Y:S01]  /*6350*/  R2UR UR13, R10 ;  /* 0x000000000a0d72ca */ /* 0x000fe200000e0000 */
[----:B------:R-:W-:Y:S01]  /*6360*/  USHF.L.U32 UR18, UR18, 0x6, URZ ;  /* 0x0000000612127899 */ /* 0x000fe2000800063f */
[----:B0-----:R-:W-:Y:S01]  /*6370*/  ISETP.NE.AND P2, PT, R15, 0x1, PT ;  /* 0x000000010f00780c */ /* 0x001fe20003f45270 */
[----:B------:R-:W-:Y:S01]  /*6380*/  UIADD3 UR17, UR17, 0x36000, URZ ;  /* 0x0003600011117890 */ /* 0x000fe2000fffe03f */
[----:B------:R-:W-:Y:S01]  /*6390*/  ISETP.GT.AND P5, PT, R9, 0x1, PT ;  /* 0x000000010900780c */ /* 0x000fe20003fa4270 */
[----:B------:R-:W-:Y:S01]  /*63a0*/  VIADD R8, R8, 0x1 ;  /* 0x0000000108087836 */ /* 0x000fe20000000000 */
[----:B------:R-:W-:Y:S01]  /*63b0*/  UMOV UR26, 0x30000 ;  /* 0x00030000001a7882 */ /* 0x000fe20000000000 */
[----:B------:R-:W-:Y:S01]  /*63c0*/  UMOV UR28, 0x0 ;  /* 0x00000000001c7882 */ /* 0x000fe20000000000 */
[----:B------:R-:W-:Y:S01]  /*63d0*/  UMOV UR29, 0x10000000 ;  /* 0x10000000001d7882 */ /* 0x000fe20000000000 */
[----:B------:R-:W-:Y:S01]  /*63e0*/  UIADD3 UR8, UR8, 0x12000, URZ ;  /* 0x0001200008087890 */ /* 0x000fe2000fffe03f */
[----:B------:R-:W-:Y:S01]  /*63f0*/  ISETP.NE.AND P4, PT, R8, 0x9, PT ;  /* 0x000000090800780c */ /* 0x000fe20003f85270 */
[----:B------:R-:W-:-:S03]  /*6400*/  UMOV UR9, UR17 ;  /* 0x0000001100097c82 */ /* 0x000fc60008000000 */
[----:B------:R-:W-:Y:S01]  /*6410*/  SEL R8, R8, RZ, P4 ;  /* 0x000000ff08087207 */ /* 0x000fe20002000000 */
[----:B------:R-:W-:Y:S02]  /*6420*/  @P2 IMAD.U32 R24, RZ, RZ, UR4 ;  /* 0x00000004ff182e24 */ /* 0x000fe4000f8e00ff */
[----:B-1----:R-:W-:-:S03]  /*6430*/  IMAD R14, R10, R17, R19 ;  /* 0x000000110a0e7224 */ /* 0x002fc600078e0213 */
[----:B------:R-:W-:Y:S01]  /*6440*/  @P2 R2UR UR5, R24 ;  /* 0x00000000180522ca */ /* 0x000fe200000e0000 */
[----:B------:R-:W0:Y:S01]  /*6450*/  LDC R17, c[0x0][0x3c8] ;  /* 0x0000f200ff117b82 */ /* 0x000e220000000800 */
[----:B------:R-:W-:Y:S01]  /*6460*/  IMAD R13, R11, R16, R18 ;  /* 0x000000100b0d7224 */ /* 0x000fe200078e0212 */
[C---:B------:R-:W-:Y:S02]  /*6470*/  ISETP.NE.AND P2, PT, R12.reuse, R7, PT ;  /* 0x000000070c00720c */ /* 0x040fe40003f45270 */
[----:B------:R-:W-:Y:S02]  /*6480*/  SEL R16, RZ, 0x1, P4 ;  /* 0x00000001ff107807 */ /* 0x000fe40002000000 */
[----:B------:R-:W-:Y:S01]  /*6490*/  PRMT R13, R13, 0x40, R14 ;  /* 0x000000400d0d7816 */ /* 0x000fe2000000000e */
[----:B------:R-:W-:Y:S01]  /*64a0*/  VIADD R14, R11, 0x1 ;  /* 0x000000010b0e7836 */ /* 0x000fe20000000000 */
[----:B------:R-:W-:Y:S02]  /*64b0*/  LOP3.LUT R5, R5, R16, RZ, 0x3c, !PT ;  /* 0x0000001005057212 */ /* 0x000fe400078e3cff */
[----:B------:R-:W-:-:S02]  /*64c0*/  SEL R12, R12, RZ, P2 ;  /* 0x000000ff0c0c7207 */ /* 0x000fc40001000000 */
[----:B------:R-:W-:Y:S02]  /*64d0*/  UIADD3 UR4, -UR5, URZ, URZ ;  /* 0x0000003f05047290 */ /* 0x000fe4000fffe13f */
[----:B------:R-:W-:Y:S01]  /*64e0*/  UIMAD.WIDE.U32 UR6, UR5, UR10, URZ ;  /* 0x0000000a050672a5 */ /* 0x000fe2000f8e003f */
[----:B------:R-:W-:Y:S01]  /*64f0*/  @P2 IMAD.MOV R14, RZ, RZ, R11 ;  /* 0x000000ffff0e2224 */ /* 0x000fe200078e020b */
[----:B------:R-:W-:Y:S01]  /*6500*/  UMOV UR21, UR5 ;  /* 0x0000000500157c82 */ /* 0x000fe20008000000 */
[----:B------:R-:W-:Y:S01]  /*6510*/  UMOV UR10, UR18 ;  /* 0x00000012000a7c82 */ /* 0x000fe20008000000 */
[----:B------:R-:W-:Y:S01]  /*6520*/  IMAD R15, R15, UR4, R22 ;  /* 0x000000040f0f7c24 */ /* 0x000fe2000f8e0216 */
[----:B------:R-:W-:Y:S01]  /*6530*/  @UP0 USHF.R.U32.HI UR21, URZ, UR11, UR7 ;  /* 0x0000000b3f150299 */ /* 0x000fe20008011607 */
[----:B------:R-:W-:Y:S01]  /*6540*/  R2UR UR11, R2 ;  /* 0x00000000020b72ca */ /* 0x000fe200000e0000 */
[----:B------:R-:W-:Y:S01]  /*6550*/  UIADD3 UR4, UP1, UR24, 0xf0, URZ ;  /* 0x000000f018047890 */ /* 0x000fe2000ff3e03f */
[----:B------:R-:W-:Y:S01]  /*6560*/  R2UR UR7, R13 ;  /* 0x000000000d0772ca */ /* 0x000fe200000e0000 */
[----:B------:R-:W-:Y:S01]  /*6570*/  UIADD3 UR6, -UR21, URZ, URZ ;  /* 0x0000003f15067290 */ /* 0x000fe2000fffe13f */
[----:B------:R-:W-:Y:S01]  /*6580*/  R2UR UR19, R15 ;  /* 0x000000000f1372ca */ /* 0x000fe200000e0000 */
[----:B------:R-:W-:Y:S01]  /*6590*/  UIADD3 UR24, UP2, UR24, 0x1f0, URZ ;  /* 0x000001f018187890 */ /* 0x000fe2000ff5e03f */
[----:B0-----:R-:W-:Y:S01]  /*65a0*/  ISETP.NE.AND P3, PT, R14, R17, PT ;  /* 0x000000110e00720c */ /* 0x001fe20003f65270 */
[----:B------:R-:W-:Y:S01]  /*65b0*/  UIMAD UR20, UR20, UR6, UR5 ;  /* 0x00000006141472a4 */ /* 0x000fe2000f8e0205 */
[----:B------:R-:W-:Y:S01]  /*65c0*/  VIADD R13, R10, 0x1 ;  /* 0x000000010a0d7836 */ /* 0x000fe20000000000 */
[----:B------:R-:W-:Y:S01]  /*65d0*/  UIADD3.X UR5, URZ, UR25, URZ, UP1, !UPT ;  /* 0x000000193f057290 */ /* 0x000fe20008ffe43f */
[----:B------:R-:W-:Y:S01]  /*65e0*/  SEL R11, R14, RZ, P3 ;  /* 0x000000ff0e0b7207 */ /* 0x000fe20001800000 */
[----:B------:R-:W-:-:S02]  /*65f0*/  UIMAD UR20, UR20, UR15, UR23 ;  /* 0x0000000f141472a4 */ /* 0x000fc4000f8e0217 */
[----:B------:R-:W-:Y:S02]  /*6600*/  UIADD3.X UR25, URZ, UR25, URZ, UP2, !UPT ;  /* 0x000000193f197290 */ /* 0x000fe400097fe43f */
[----:B------:R-:W-:Y:S02]  /*6610*/  UPRMT UR6, UR7, 0x5410, URZ ;  /* 0x0000541007067896 */ /* 0x000fe4000800003f */
[----:B------:R-:W-:Y:S02]  /*6620*/  UIMAD UR19, UR19, UR14, UR22 ;  /* 0x0000000e131372a4 */ /* 0x000fe4000f8e0216 */
[----:B------:R-:W-:-:S04]  /*6630*/  @P3 IMAD.MOV R13, RZ, RZ, R10 ;  /* 0x000000ffff0d3224 */ /* 0x000fc800078e020a */
[----:B------:R-:W-:-:S03]  /*6640*/  IMAD.MOV.U32 R10, RZ, RZ, R13 ;  /* 0x000000ffff0a7224 */ /* 0x000fc600078e000d */
[----:B------:R0:W-:Y:S01]  /*6650*/  UTMALDG.4D.IM2COL [UR16], [UR4], UR6 ;  /* 0x00000010040073b4 */ /* 0x0001e20008058006 */
[----:B------:R0:W-:Y:S02]  /*6660*/  UTMALDG.4D.MULTICAST [UR8], [UR24], UR26, desc[UR28] ;  /* 0x00001c08180073b4 */ /* 0x0001e4000801981a */
[----:B0-----:R-:W-:Y:S05]  /*6670*/  @P5 BRA `(.L_x_157) ;  /* 0xfffffff800985947 */ /* 0x001fea000383ffff */
.L_x_153:
[----:B------:R-:W-:Y:S01]  /*6680*/  ISETP.GE.U32.AND P2, PT, R6, 0x9, PT ;  /* 0x000000090600780c */ /* 0x000fe20003f46070 */
[----:B------:R-:W-:Y:S05]  /*6690*/  WARPSYNC.ALL ;  /* 0x0000000000007948 */ /* 0x000fea0003800000 */
[----:B------:R-:W-:-:S07]  /*66a0*/  ELECT P1, URZ, PT ;  /* 0x00000000003f782f */ /* 0x000fce0003820000 */
[----:B---3-5:R-:W-:-:S05]  /*66b0*/  @P2 IMAD.WIDE.U32 R2, R6, 0x38e38e39, RZ ;  /* 0x38e38e3906022825 */ /* 0x028fca00078e00ff */
[----:B--2---:R-:W-:-:S04]  /*66c0*/  @P2 SHF.R.U32.HI R0, RZ, 0x1, R3 ;  /* 0x00000001ff002819 */ /* 0x004fc80000011603 */
[----:B------:R-:W-:-:S04]  /*66d0*/  @P2 LOP3.LUT R0, R0, 0x1, RZ, 0xc0, !PT ;  /* 0x0000000100002812 */ /* 0x000fc800078ec0ff */
[----:B------:R-:W-:Y:S01]  /*66e0*/  @P2 ISETP.NE.U32.AND P0, PT, R0, 0x1, PT ;  /* 0x000000010000280c */ /* 0x000fe20003f05070 */
[----:B------:R-:W-:-:S12]  /*66f0*/  @!P1 EXIT ;  /* 0x000000000000994d */ /* 0x000fd80003800000 */
[----:B------:R-:W-:Y:S01]  /*6700*/  LOP3.LUT R4, R4, 0x2, RZ, 0xfc, !PT ;  /* 0x0000000204047812 */ /* 0x000fe200078efcff */
[----:B------:R-:W-:Y:S01]  /*6710*/  IMAD.MOV.U32 R0, RZ, RZ, 0x1 ;  /* 0x00000001ff007424 */ /* 0x000fe200078e00ff */
[----:B------:R-:W-:Y:S02]  /*6720*/  @P2 ISETP.NE.U32.AND.EX P0, PT, RZ, RZ, PT, P0 ;  /* 0x000000ffff00220c */ /* 0x000fe40003f05100 */
[----:B------:R-:W-:Y:S02]  /*6730*/  ISETP.NE.AND P1, PT, R4, 0x3, PT ;  /* 0x000000030400780c */ /* 0x000fe40003f25270 */
[----:B------:R-:W-:-:S11]  /*6740*/  @P2 SEL R0, RZ, 0x1, !P0 ;  /* 0x00000001ff002807 */ /* 0x000fd60004000000 */
[----:B------:R-:W-:Y:S05]  /*6750*/  @!P1 BRA `(.L_x_158) ;  /* 0x0000000000049947 */ /* 0x000fea0003800000 */
[----:B------:R-:W-:Y:S01]  /*6760*/  BPT.TRAP 0x1 ;  /* 0x000000040000795c */ /* 0x000fe20000300000 */
.L_x_158:
[----:B------:R-:W0:Y:S01]  /*6770*/  S2R R5, SR_CgaCtaId ;  /* 0x0000000000057919 */ /* 0x000e220000008800 */
[----:B------:R-:W-:Y:S01]  /*6780*/  IMAD.WIDE.U32 R2, R6, 0x38e38e39, RZ ;  /* 0x38e38e3906027825 */ /* 0x000fe200078e00ff */
[----:B------:R-:W-:-:S04]  /*6790*/  MOV R2, 0x400 ;  /* 0x0000040000027802 */ /* 0x000fc80000000f00 */
[----:B------:R-:W-:-:S05]  /*67a0*/  SHF.R.U32.HI R3, RZ, 0x1, R3 ;  /* 0x00000001ff037819 */ /* 0x000fca0000011603 */
[----:B------:R-:W-:Y:S01]  /*67b0*/  IMAD R6, R3, -0x9, R6 ;  /* 0xfffffff703067824 */ /* 0x000fe200078e0206 */
[----:B0-----:R-:W-:Y:S02]  /*67c0*/  LEA R2, R5, R2, 0x18 ;  /* 0x0000000205027211 */ /* 0x001fe400078ec0ff */
[----:B------:R-:W-:-:S03]  /*67d0*/  SHF.L.U32 R5, R0, 0x1f, RZ ;  /* 0x0000001f00057819 */ /* 0x000fc600000006ff */
[----:B------:R-:W-:-:S04]  /*67e0*/  VIADD R3, R2, 0x36048 ;  /* 0x0003604802037836 */ /* 0x000fc80000000000 */
[----:B------:R-:W-:-:S07]  /*67f0*/  IMAD R2, R6, 0x8, R3 ;  /* 0x0000000806027824 */ /* 0x000fce00078e0203 */
.L_x_159:
[----:B0-----:R0:W1:Y:S02]  /*6800*/  SYNCS.PHASECHK.TRANS64.TRYWAIT P0, [R2+URZ], R5 ;  /* 0x00000005020075a7 */ /* 0x001064000800017f */
[----:B-1----:R-:W-:Y:S05]  /*6810*/  @!P0 NANOSLEEP.SYNCS 0x989680 ;  /* 0x009896800000895d */ /* 0x002fea0003900000 */
[----:B------:R-:W1:Y:S02]  /*6820*/  @!P0 SYNCS.PHASECHK.TRANS64 P0, [R2+URZ], R5 ;  /* 0x00000005020085a7 */ /* 0x000e64000800007f */
[----:B-1----:R-:W-:Y:S05]  /*6830*/  @!P0 BRA `(.L_x_159) ;  /* 0xfffffffc00f08947 */ /* 0x002fea000383ffff */
[----:B------:R-:W-:-:S05]  /*6840*/  VIADD R6, R6, 0x1 ;  /* 0x0000000106067836 */ /* 0x000fca0000000000 */
[----:B------:R-:W-:-:S04]  /*6850*/  ISETP.NE.AND P0, PT, R6, 0x9, PT ;  /* 0x000000090600780c */ /* 0x000fc80003f05270 */
[----:B0-----:R-:W-:Y:S02]  /*6860*/  SEL R5, RZ, 0x1, P0 ;  /* 0x00000001ff057807 */ /* 0x001fe40000000000 */
[----:B------:R-:W-:Y:S02]  /*6870*/  SEL R6, R6, RZ, P0 ;  /* 0x000000ff06067207 */ /* 0x000fe40000000000 */
[----:B------:R-:W-:-:S03]  /*6880*/  LOP3.LUT R7, R0, R5, RZ, 0x3c, !PT ;  /* 0x0000000500077212 */ /* 0x000fc600078e3cff */
[----:B------:R-:W-:Y:S01]  /*6890*/  IMAD R0, R6, 0x8, R3 ;  /* 0x0000000806007824 */ /* 0x000fe200078e0203 */
[----:B------:R-:W-:-:S07]  /*68a0*/  SHF.L.U32 R5, R7, 0x1f, RZ ;  /* 0x0000001f07057819 */ /* 0x000fce00000006ff */
.L_x_160:
        /* <DEDUP_REMOVED lines=11> */
.L_x_161:
        /* <DEDUP_REMOVED lines=11> */
.L_x_162:
        /* <DEDUP_REMOVED lines=11> */
.L_x_163:
        /* <DEDUP_REMOVED lines=11> */
.L_x_164:
        /* <DEDUP_REMOVED lines=11> */
.L_x_165:
        /* <DEDUP_REMOVED lines=11> */
.L_x_166:
        /* <DEDUP_REMOVED lines=11> */
.L_x_167:
[----:B0-----:R0:W1:Y:S02]  /*6d80*/  SYNCS.PHASECHK.TRANS64.TRYWAIT P0, [R6+URZ], R3 ;  /* 0x00000003060075a7 */ /* 0x001064000800017f */
[----:B-1----:R-:W-:Y:S05]  /*6d90*/  @!P0 NANOSLEEP.SYNCS 0x989680 ;  /* 0x009896800000895d */ /* 0x002fea0003900000 */
[----:B------:R-:W1:Y:S02]  /*6da0*/  @!P0 SYNCS.PHASECHK.TRANS64 P0, [R6+URZ], R3 ;  /* 0x00000003060085a7 */ /* 0x000e64000800007f */
[----:B-1----:R-:W-:Y:S05]  /*6db0*/  @P0 EXIT ;  /* 0x000000000000094d */ /* 0x002fea0003800000 */
[----:B------:R-:W-:Y:S05]  /*6dc0*/  BRA `(.L_x_167) ;  /* 0xfffffffc00ec7947 */ /* 0x000fea000383ffff */
.L_x_168:
[----:B------:R-:W-:-:S00]  /*6dd0*/  BRA `(.L_x_168) ;  /* 0xfffffffc00fc7947 */ /* 0x000fc0000383ffff */
[----:B------:R-:W-:-:S00]  /*6de0*/  NOP ;  /* 0x0000000000007918 */ /* 0x000fc00000000000 */
        /* <DEDUP_REMOVED lines=9> */
.L_x_169:


//--------------------- .nv.shared._ZN7cutlass13device_kernelINS_4conv6kernel13ConvUniversalINS1_16ConvProblemShapeILNS1_8OperatorE0ELi2EEENS1_10collective14CollectiveConvINS1_46MainloopSm90TmaGmmaWarpSpecializedImplicitGemmILS5_0ELi9ELi2EN4cute5tupleIJNSA_1CILi2EEENSC_ILi1EEESE_EEENS1_36KernelImplicitTmaWarpSpecializedSm90ELi1EEENSB_IJNSC_ILi64EEENSC_ILi128EEENSB_IJSI_EEEEEENS_10bfloat16_tESM_NSA_8TiledMMAINSA_8MMA_AtomIJNSA_4SM904GMMA28MMA_64x128x16_F32BF16BF16_SSILNSQ_5MajorE0ELSS_0ELNSQ_7ScaleInE1ELST_1EEEEEENSA_6LayoutINSB_IJSE_SE_SE_EEENSB_IJNSC_ILi0EEESY_SY_EEEEENSB_IJNSA_10UnderscoreES11_S11_EEEEENS7_6detail26Sm90ImplicitGemmTileTraitsINSA_20SM90_TMA_LOAD_IM2COLENSA_14ComposedLayoutINSA_7SwizzleILi3ELi4ELi3EEENSA_18smem_ptr_flag_bitsILi16EEENSW_INSB_IJNSB_IJNSC_ILi8EEES1C_EEENSB_IJSI_SE_EEENSB_IJSE_NSC_ILi9EEEEEEEEENSB_IJNSB_IJSI_NSC_ILi512EEEEEENSB_IJSE_SY_EEENSB_IJSY_NSC_ILi4096EEEEEEEEEEEEEvEENS15_INSA_23SM90_TMA_LOAD_MULTICASTENS17_IS19_S1B_NSW_INSB_IJNSB_IJS1C_NSC_ILi16EEEEEES1E_S1G_EEENSB_IJS1J_S1K_NSB_IJSY_NSC_ILi8192EEEEEEEEEEEEEvEEEENS_8epilogue10collective6detail29Sm90TmaWarpSpecializedAdapterINS23_15DefaultEpilogueISM_NSB_IJNSB_IJlllEEESE_SY_EEES28_NS22_6thread17LinearCombinationISM_Li1EffLNS29_9ScaleType4KindE0ELNS_15FloatRoundStyleE2ESM_EENS_4gemm15EpilogueDefaultEEEEEvvEEEEvNT_6ParamsE --------------------------
	.section	.nv.shared._ZN7cutlass13device_kernelINS_4conv6kernel13ConvUniversalINS1_16ConvProblemShapeILNS1_8OperatorE0ELi2EEENS1_10collective14CollectiveConvINS1_46MainloopSm90TmaGmmaWarpSpecializedImplicitGemmILS5_0ELi9ELi2EN4cute5tupleIJNSA_1CILi2EEENSC_ILi1EEESE_EEENS1_36KernelImplicitTmaWarpSpecializedSm90ELi1EEENSB_IJNSC_ILi64EEENSC_ILi128EEENSB_IJSI_EEEEEENS_10bfloat16_tESM_NSA_8TiledMMAINSA_8MMA_AtomIJNSA_4SM904GMMA28MMA_64x128x16_F32BF16BF16_SSILNSQ_5MajorE0ELSS_0ELNSQ_7ScaleInE1ELST_1EEEEEENSA_6LayoutINSB_IJSE_SE_SE_EEENSB_IJNSC_ILi0EEESY_SY_EEEEENSB_IJNSA_10UnderscoreES11_S11_EEEEENS7_6detail26Sm90ImplicitGemmTileTraitsINSA_20SM90_TMA_LOAD_IM2COLENSA_14ComposedLayoutINSA_7SwizzleILi3ELi4ELi3EEENSA_18smem_ptr_flag_bitsILi16EEENSW_INSB_IJNSB_IJNSC_ILi8EEES1C_EEENSB_IJSI_SE_EEENSB_IJSE_NSC_ILi9EEEEEEEEENSB_IJNSB_IJSI_NSC_ILi512EEEEEENSB_IJSE_SY_EEENSB_IJSY_NSC_ILi4096EEEEEEEEEEEEEvEENS15_INSA_23SM90_TMA_LOAD_MULTICASTENS17_IS19_S1B_NSW_INSB_IJNSB_IJS1C_NSC_ILi16EEEEEES1E_S1G_EEENSB_IJS1J_S1K_NSB_IJSY_NSC_ILi8192EEEEEEEEEEEEEvEEEENS_8epilogue10collective6detail29Sm90TmaWarpSpecializedAdapterINS23_15DefaultEpilogueISM_NSB_IJNSB_IJlllEEESE_SY_EEES28_NS22_6thread17LinearCombinationISM_Li1EffLNS29_9ScaleType4KindE0ELNS_15FloatRoundStyleE2ESM_EENS_4gemm15EpilogueDefaultEEEEEvvEEEEvNT_6ParamsE,"aw",@nobits
	.sectionflags	@""
	.align	16
	.zero		1024


//--------------------- .nv.shared.reserved.0     --------------------------
	.section	.nv.shared.reserved.0,"aw",@nobits
	.weak		__nv_reservedSMEM_offset_0_alias
	.size		__nv_reservedSMEM_offset_0_alias, 0, 0
	.other		__nv_reservedSMEM_offset_0_alias,@"STO_CUDA_RESERVED_SHARED STV_DEFAULT"
__nv_reservedSMEM_offset_0_alias:
	.zero		0


//--------------------- .nv.global                --------------------------
	.section	.nv.global,"aw",@nobits
.nv.global:
	.type		_ZN39_INTERNAL_db05224d_4_k_cu_409f5564_29474cute1_E,@object
	.size		_ZN39_INTERNAL_db05224d_4_k_cu_409f5564_29474cute1_E,(_ZN39_INTERNAL_db05224d_4_k_cu_409f5564_29474cuda3std3__45__cpo6cbeginE - _ZN39_INTERNAL_db05224d_4_k_cu_409f5564_29474cute1_E)
_ZN39_INTERNAL_db05224d_4_k_cu_409f5564_29474cute1_E:
	.zero		1
	.type		_ZN39_INTERNAL_db05224d_4_k_cu_409f5564_29474cuda3std3__45__cpo6cbeginE,@object
	.size		_ZN39_INTERNAL_db05224d_4_k_cu_409f5564_29474cuda3std3__45__cpo6cbeginE,(_ZN39_INTERNAL_db05224d_4_k_cu_409f5564_29474cuda3std3__48in_placeE - _ZN39_INTERNAL_db05224d_4_k_cu_409f5564_29474cuda3std3__45__cpo6cbeginE)
_ZN39_INTERNAL_db05224d_4_k_cu_409f5564_29474cuda3std3__45__cpo6cbeginE:
	.zero		1
	.type		_ZN39_INTERNAL_db05224d_4_k_cu_409f5564_29474cuda3std3__48in_placeE,@object
	.size		_ZN39_INTERNAL_db05224d_4_k_cu_409f5564_29474cuda3std3__48in_placeE,(_ZN39_INTERNAL_db05224d_4_k_cu_409f5564_29474cuda3std6ranges3__45__cpo9iter_moveE - _ZN39_INTERNAL_db05224d_4_k_cu_409f5564_29474cuda3std3__48in_placeE)
_ZN39_INTERNAL_db05224d_4_k_cu_409f5564_29474cuda3std3__48in_placeE:
	.zero		1
	.type		_ZN39_INTERNAL_db05224d_4_k_cu_409f5564_29474cuda3std6ranges3__45__cpo9iter_moveE,@object
	.size		_ZN39_INTERNAL_db05224d_4_k_cu_409f5564_29474cuda3std6ranges3__45__cpo9iter_moveE,(_ZN39_INTERNAL_db05224d_4_k_cu_409f5564_29474cuda3std3__45__cpo5beginE - _ZN39_INTERNAL_db05224d_4_k_cu_409f5564_29474cuda3std6ranges3__45__cpo9iter_moveE)
_ZN39_INTERNAL_db05224d_4_k_cu_409f5564_29474cuda3std6ranges3__45__cpo9iter_moveE:
	.zero		1
	.type		_ZN39_INTERNAL_db05224d_4_k_cu_409f5564_29474cuda3std3__45__cpo5beginE,@object
	.size		_ZN39_INTERNAL_db05224d_4_k_cu_409f5564_29474cuda3std3__45__cpo5beginE,(_ZN39_INTERNAL_db05224d_4_k_cu_409f5564_29474cuda3std3__441_GLOBAL__N__db05224d_4_k_cu_409f5564_29476ignoreE - _ZN39_INTERNAL_db05224d_4_k_cu_409f5564_29474cuda3std3__45__cpo5beginE)
_ZN39_INTERNAL_db05224d_4_k_cu_409f5564_29474cuda3std3__45__cpo5beginE:
	.zero		1
	.type		_ZN39_INTERNAL_db05224d_4_k_cu_409f5564_29474cuda3std3__441_GLOBAL__N__db05224d_4_k_cu_409f5564_29476ignoreE,@object
	.size		_ZN39_INTERNAL_db05224d_4_k_cu_409f5564_29474cuda3std3__441_GLOBAL__N__db05224d_4_k_cu_409f5564_29476ignoreE,(_ZN39_INTERNAL_db05224d_4_k_cu_409f5564_29474cute7productE - _ZN39_INTERNAL_db05224d_4_k_cu_409f5564_29474cuda3std3__441_GLOBAL__N__db05224d_4_k_cu_409f5564_29476ignoreE)
_ZN39_INTERNAL_db05224d_4_k_cu_409f5564_29474cuda3std3__441_GLOBAL__N__db05224d_4_k_cu_409f5564_29476ignoreE:
	.zero		1
	.type		_ZN39_INTERNAL_db05224d_4_k_cu_409f5564_29474cute7productE,@object
	.size		_ZN39_INTERNAL_db05224d_4_k_cu_409f5564_29474cute7productE,(_ZN39_INTERNAL_db05224d_4_k_cu_409f5564_29474cuda3std3__45__cpo3endE - _ZN39_INTERNAL_db05224d_4_k_cu_409f5564_29474cute7productE)
_ZN39_INTERNAL_db05224d_4_k_cu_409f5564_29474cute7productE:
	.zero		1
	.type		_ZN39_INTERNAL_db05224d_4_k_cu_409f5564_29474cuda3std3__45__cpo3endE,@object
	.size		_ZN39_INTERNAL_db05224d_4_k_cu_409f5564_29474cuda3std3__45__cpo3endE,(_ZN39_INTERNAL_db05224d_4_k_cu_409f5564_29474cuda3std3__419piecewise_constructE - _ZN39_INTERNAL_db05224d_4_k_cu_409f5564_29474cuda3std3__45__cpo3endE)
_ZN39_INTERNAL_db05224d_4_k_cu_409f5564_29474cuda3std3__45__cpo3endE:
	.zero		1
	.type		_ZN39_INTERNAL_db05224d_4_k_cu_409f5564_29474cuda3std3__419piecewise_constructE,@object
	.size		_ZN39_INTERNAL_db05224d_4_k_cu_409f5564_29474cuda3std3__419piecewise_constructE,(_ZN39_INTERNAL_db05224d_4_k_cu_409f5564_29474cuda3std3__45__cpo4cendE - _ZN39_INTERNAL_db05224d_4_k_cu_409f5564_29474cuda3std3__419piecewise_constructE)
_ZN39_INTERNAL_db05224d_4_k_cu_409f5564_29474cuda3std3__419piecewise_constructE:
	.zero		1
	.type		_ZN39_INTERNAL_db05224d_4_k_cu_409f5564_29474cuda3std3__45__cpo4cendE,@object
	.size		_ZN39_INTERNAL_db05224d_4_k_cu_409f5564_29474cuda3std3__45__cpo4cendE,(_ZN39_INTERNAL_db05224d_4_k_cu_409f5564_29474cuda3std6ranges3__45__cpo4swapE - _ZN39_INTERNAL_db05224d_4_k_cu_409f5564_29474cuda3std3__45__cpo4cendE)
_ZN39_INTERNAL_db05224d_4_k_cu_409f5564_29474cuda3std3__45__cpo4cendE:
	.zero		1
	.type		_ZN39_INTERNAL_db05224d_4_k_cu_409f5564_29474cuda3std6ranges3__45__cpo4swapE,@object
	.size		_ZN39_INTERNAL_db05224d_4_k_cu_409f5564_29474cuda3std6ranges3__45__cpo4swapE,(.L_7 - _ZN39_INTERNAL_db05224d_4_k_cu_409f5564_29474cuda3std6ranges3__45__cpo4swapE)
_ZN39_INTERNAL_db05224d_4_k_cu_409f5564_29474cuda3std6ranges3__45__cpo4swapE:
	.zero		1
.L_7:


//--------------------- .nv.constant0._ZN7cutlass13device_kernelINS_4conv6kernel13ConvUniversalINS1_16ConvProblemShapeILNS1_8OperatorE0ELi2EEENS1_10collective14CollectiveConvINS1_46MainloopSm90TmaGmmaWarpSpecializedImplicitGemmILS5_0ELi9ELi2EN4cute5tupleIJNSA_1CILi2EEENSC_ILi1EEESE_EEENS1_36KernelImplicitTmaWarpSpecializedSm90ELi1EEENSB_IJNSC_ILi64EEENSC_ILi128EEENSB_IJSI_EEEEEENS_10bfloat16_tESM_NSA_8TiledMMAINSA_8MMA_AtomIJNSA_4SM904GMMA28MMA_64x128x16_F32BF16BF16_SSILNSQ_5MajorE0ELSS_0ELNSQ_7ScaleInE1ELST_1EEEEEENSA_6LayoutINSB_IJSE_SE_SE_EEENSB_IJNSC_ILi0EEESY_SY_EEEEENSB_IJNSA_10UnderscoreES11_S11_EEEEENS7_6detail26Sm90ImplicitGemmTileTraitsINSA_20SM90_TMA_LOAD_IM2COLENSA_14ComposedLayoutINSA_7SwizzleILi3ELi4ELi3EEENSA_18smem_ptr_flag_bitsILi16EEENSW_INSB_IJNSB_IJNSC_ILi8EEES1C_EEENSB_IJSI_SE_EEENSB_IJSE_NSC_ILi9EEEEEEEEENSB_IJNSB_IJSI_NSC_ILi512EEEEEENSB_IJSE_SY_EEENSB_IJSY_NSC_ILi4096EEEEEEEEEEEEEvEENS15_INSA_23SM90_TMA_LOAD_MULTICASTENS17_IS19_S1B_NSW_INSB_IJNSB_IJS1C_NSC_ILi16EEEEEES1E_S1G_EEENSB_IJS1J_S1K_NSB_IJSY_NSC_ILi8192EEEEEEEEEEEEEvEEEENS_8epilogue10collective6detail29Sm90TmaWarpSpecializedAdapterINS23_15DefaultEpilogueISM_NSB_IJNSB_IJlllEEESE_SY_EEES28_NS22_6thread17LinearCombinationISM_Li1EffLNS29_9ScaleType4KindE0ELNS_15FloatRoundStyleE2ESM_EENS_4gemm15EpilogueDefaultEEEEEvvEEEEvNT_6ParamsE --------------------------
	.section	.nv.constant0._ZN7cutlass13device_kernelINS_4conv6kernel13ConvUniversalINS1_16ConvProblemShapeILNS1_8OperatorE0ELi2EEENS1_10collective14CollectiveConvINS1_46MainloopSm90TmaGmmaWarpSpecializedImplicitGemmILS5_0ELi9ELi2EN4cute5tupleIJNSA_1CILi2EEENSC_ILi1EEESE_EEENS1_36KernelImplicitTmaWarpSpecializedSm90ELi1EEENSB_IJNSC_ILi64EEENSC_ILi128EEENSB_IJSI_EEEEEENS_10bfloat16_tESM_NSA_8TiledMMAINSA_8MMA_AtomIJNSA_4SM904GMMA28MMA_64x128x16_F32BF16BF16_SSILNSQ_5MajorE0ELSS_0ELNSQ_7ScaleInE1ELST_1EEEEEENSA_6LayoutINSB_IJSE_SE_SE_EEENSB_IJNSC_ILi0EEESY_SY_EEEEENSB_IJNSA_10UnderscoreES11_S11_EEEEENS7_6detail26Sm90ImplicitGemmTileTraitsINSA_20SM90_TMA_LOAD_IM2COLENSA_14ComposedLayoutINSA_7SwizzleILi3ELi4ELi3EEENSA_18smem_ptr_flag_bitsILi16EEENSW_INSB_IJNSB_IJNSC_ILi8EEES1C_EEENSB_IJSI_SE_EEENSB_IJSE_NSC_ILi9EEEEEEEEENSB_IJNSB_IJSI_NSC_ILi512EEEEEENSB_IJSE_SY_EEENSB_IJSY_NSC_ILi4096EEEEEEEEEEEEEvEENS15_INSA_23SM90_TMA_LOAD_MULTICASTENS17_IS19_S1B_NSW_INSB_IJNSB_IJS1C_NSC_ILi16EEEEEES1E_S1G_EEENSB_IJS1J_S1K_NSB_IJSY_NSC_ILi8192EEEEEEEEEEEEEvEEEENS_8epilogue10collective6detail29Sm90TmaWarpSpecializedAdapterINS23_15DefaultEpilogueISM_NSB_IJNSB_IJlllEEESE_SY_EEES28_NS22_6thread17LinearCombinationISM_Li1EffLNS29_9ScaleType4KindE0ELNS_15FloatRoundStyleE2ESM_EENS_4gemm15EpilogueDefaultEEEEEvvEEEEvNT_6ParamsE,"a",@progbits
	.sectionflags	@""
	.align	4
.nv.constant0._ZN7cutlass13device_kernelINS_4conv6kernel13ConvUniversalINS1_16ConvProblemShapeILNS1_8OperatorE0ELi2EEENS1_10collective14CollectiveConvINS1_46MainloopSm90TmaGmmaWarpSpecializedImplicitGemmILS5_0ELi9ELi2EN4cute5tupleIJNSA_1CILi2EEENSC_ILi1EEESE_EEENS1_36KernelImplicitTmaWarpSpecializedSm90ELi1EEENSB_IJNSC_ILi64EEENSC_ILi128EEENSB_IJSI_EEEEEENS_10bfloat16_tESM_NSA_8TiledMMAINSA_8MMA_AtomIJNSA_4SM904GMMA28MMA_64x128x16_F32BF16BF16_SSILNSQ_5MajorE0ELSS_0ELNSQ_7ScaleInE1ELST_1EEEEEENSA_6LayoutINSB_IJSE_SE_SE_EEENSB_IJNSC_ILi0EEESY_SY_EEEEENSB_IJNSA_10UnderscoreES11_S11_EEEEENS7_6detail26Sm90ImplicitGemmTileTraitsINSA_20SM90_TMA_LOAD_IM2COLENSA_14ComposedLayoutINSA_7SwizzleILi3ELi4ELi3EEENSA_18smem_ptr_flag_bitsILi16EEENSW_INSB_IJNSB_IJNSC_ILi8EEES1C_EEENSB_IJSI_SE_EEENSB_IJSE_NSC_ILi9EEEEEEEEENSB_IJNSB_IJSI_NSC_ILi512EEEEEENSB_IJSE_SY_EEENSB_IJSY_NSC_ILi4096EEEEEEEEEEEEEvEENS15_INSA_23SM90_TMA_LOAD_MULTICASTENS17_IS19_S1B_NSW_INSB_IJNSB_IJS1C_NSC_ILi16EEEEEES1E_S1G_EEENSB_IJS1J_S1K_NSB_IJSY_NSC_ILi8192EEEEEEEEEEEEEvEEEENS_8epilogue10collective6detail29Sm90TmaWarpSpecializedAdapterINS23_15DefaultEpilogueISM_NSB_IJNSB_IJlllEEESE_SY_EEES28_NS22_6thread17LinearCombinationISM_Li1EffLNS29_9ScaleType4KindE0ELNS_15FloatRoundStyleE2ESM_EENS_4gemm15EpilogueDefaultEEEEEvvEEEEvNT_6ParamsE:
	.zero		1536


//--------------------- SYMBOLS --------------------------

	.type		.nv.reservedSmem.offset0,@object
	.size		.nv.reservedSmem.offset0,0x4
